// auto-generated by cutlass_sweep.gemm — config: {"arch": "sm_100", "cluster_m": 4, "cluster_n": 1, "dtype": "int8", "dtype_b": "int8", "layout": "nt", "stages": 0, "tile_k": 64, "tile_m": 256, "tile_n": 128}
#include "cutlass/cutlass.h"
#include "cutlass/gemm/collective/collective_builder.hpp"
#include "cutlass/gemm/device/gemm_universal_adapter.h"
#include "cutlass/gemm/kernel/gemm_universal.hpp"
#include "cutlass/epilogue/collective/collective_builder.hpp"

using ElemA = int8_t;
using ElemB = int8_t;
using ElemCD = int8_t;
using Acc  = int32_t;
using TileShape    = cute::Shape<cute::_256, cute::_128, cute::_64>;
using ClusterShape = cute::Shape<cute::_4, cute::_1, cute::_1>;

using CollectiveEpilogue = typename cutlass::epilogue::collective::CollectiveBuilder<
    cutlass::arch::Sm100, cutlass::arch::OpClassTensorOp,
    TileShape, ClusterShape,
    cutlass::epilogue::collective::EpilogueTileAuto,
    Acc, Acc,
    ElemCD, cutlass::layout::RowMajor, 128 / cutlass::sizeof_bits<ElemCD>::value,
    ElemCD, cutlass::layout::RowMajor, 128 / cutlass::sizeof_bits<ElemCD>::value,
    cutlass::epilogue::collective::EpilogueScheduleAuto
  >::CollectiveOp;

using CollectiveMainloop = typename cutlass::gemm::collective::CollectiveBuilder<
    cutlass::arch::Sm100, cutlass::arch::OpClassTensorOp,
    ElemA, cutlass::layout::RowMajor, 128 / cutlass::sizeof_bits<ElemA>::value,
    ElemB, cutlass::layout::ColumnMajor, 128 / cutlass::sizeof_bits<ElemB>::value,
    Acc,
    TileShape, ClusterShape,
    cutlass::gemm::collective::StageCountAutoCarveout<static_cast<int>(sizeof(typename CollectiveEpilogue::SharedStorage))>,
    cutlass::gemm::collective::KernelScheduleAuto
  >::CollectiveOp;

using GemmKernel = cutlass::gemm::kernel::GemmUniversal<
    cute::Shape<int,int,int,int>,
    CollectiveMainloop,
    CollectiveEpilogue
>;
using Gemm = cutlass::gemm::device::GemmUniversalAdapter<GemmKernel>;

// Force the device kernel symbol into the cubin without needing a host main.
auto* _anchor = &cutlass::device_kernel<GemmKernel>;


// ===== COMPILED SASS (sm_100a) =====

	.target	sm_100a

	.elftype	@"ET_EXEC"


//--------------------- .note.nv.tkinfo           --------------------------
	.section	.note.nv.tkinfo,"",@"SHT_NOTE"
	.sectionflags	@"SHF_NOTE_NV_TKINFO"
	.tkinfo
        /*0018*/ 	.word	0x00000002
        /*0030*/ 	.string	""
        /*0030*/ 	.string	"ptxas"
        /*0030*/ 	.string	"Cuda compilation tools, release 13.0, V13.0.88"
        /*0030*/ 	.string	"Build cuda_13.0.r13.0/compiler.36424714_0"
        /*0030*/ 	.string	"-arch sm_100a -m 64 "



//--------------------- .note.nv.cuinfo           --------------------------
	.section	.note.nv.cuinfo,"",@"SHT_NOTE"
	.sectionflags	@"SHF_NOTE_NV_CUINFO"
        /*0018*/ 	.short	0x0002
        /*001a*/ 	.short	0x0064
        /*001c*/ 	.short	0x0082
	.zero		2


//--------------------- .nv.info                  --------------------------
	.section	.nv.info,"",@"SHT_CUDA_INFO"
	.align	4


	//----- nvinfo : EIATTR_REGCOUNT
	.align		4
        /*0000*/ 	.byte	0x04, 0x2f
        /*0002*/ 	.short	(.L_19 - .L_18)
	.align		4
.L_18:
        /*0004*/ 	.word	index@(_ZN7cutlass13device_kernelINS_4gemm6kernel13GemmUniversalIN4cute5tupleIJiiiiEEENS1_10collective13CollectiveMmaINS1_35MainloopSm100TmaUmmaWarpSpecializedILi16ELi2ELi4ENS5_IJNS4_1CILi4EEENSA_ILi1EEESC_EEEEENS5_IJNSA_ILi256EEENSA_ILi128EEENSA_ILi64EEEEEEaNS5_IJlSC_lEEEaSJ_NS4_8TiledMMAINS4_8MMA_AtomIJNS4_21SM100_MMA_S8_2x1SM_SSIaaiLi256ELi128ELNS4_4UMMA5MajorE0ELSO_0ELNSN_8SaturateE0EEEEEENS4_6LayoutINS5_IJSC_SC_SC_EEENS5_IJNSA_ILi0EEESU_SU_EEEEENS5_IJNS4_10UnderscoreESX_SX_EEEEENS4_18SM100_TMA_2SM_LOADENS4_14ComposedLayoutINS4_7SwizzleILi2ELi4ELi3EEENS4_18smem_ptr_flag_bitsILi8EEENSS_INS5_IJNSA_ILi8EEESH_EEENS5_IJSH_SC_EEEEEEEvNS4_8identityENS4_28SM100_TMA_2SM_LOAD_MULTICASTES1A_vS1B_EENS_8epilogue10collective18CollectiveEpilogueINS1E_23Sm100TmaWarpSpecializedILi2ELi2ELi64ELb0ELb0EEEJNS5_IJSG_SG_SH_EEENS5_IJNSS_ISG_SC_EENSS_ISH_SC_EEEEEaSJ_aSJ_NS1E_6fusion15FusionCallbacksIS1I_NS1N_17LinearCombinationIaiaiLNS_15FloatRoundStyleE2EEES1J_S1M_JEEENS4_5SM1004TMEM4LOAD26SM100_TMEM_LOAD_32dp32b64xENS4_13SM90_TMA_LOADES1A_NS4_39AutoVectorizingCopyWithAssumedAlignmentILi128EEENS4_14SM90_TMA_STOREES1A_S1Z_S1Z_EEEvvEEEEvNT_6ParamsE)
        /*0008*/ 	.word	0x000000a2


	//----- nvinfo : EIATTR_FRAME_SIZE
	.align		4
.L_19:
        /*000c*/ 	.byte	0x04, 0x11
        /*000e*/ 	.short	(.L_21 - .L_20)
	.align		4
.L_20:
        /*0010*/ 	.word	index@($__internal_2_$__cuda_sm10x_tcgen05_guardrail_trap_unallocated_columns_being_dealloced)
        /*0014*/ 	.word	0x00000000


	//----- nvinfo : EIATTR_FRAME_SIZE
	.align		4
.L_21:
        /*0018*/ 	.byte	0x04, 0x11
        /*001a*/ 	.short	(.L_23 - .L_22)
	.align		4
.L_22:
        /*001c*/ 	.word	index@($__internal_1_$__cuda_sm10x_tcgen05_guardrail_trap_phase_invalid_during_alloc)
        /*0020*/ 	.word	0x00000000


	//----- nvinfo : EIATTR_FRAME_SIZE
	.align		4
.L_23:
        /*0024*/ 	.byte	0x04, 0x11
        /*0026*/ 	.short	(.L_25 - .L_24)
	.align		4
.L_24:
        /*0028*/ 	.word	index@($__internal_0_$__cuda_sm10x_tcgen05_guardrail_trap_col_being_dealloced_not_returned_by_alloc)
        /*002c*/ 	.word	0x00000000


	//----- nvinfo : EIATTR_FRAME_SIZE
	.align		4
.L_25:
        /*0030*/ 	.byte	0x04, 0x11
        /*0032*/ 	.short	(.L_27 - .L_26)
	.align		4
.L_26:
        /*0034*/ 	.word	index@(_ZN7cutlass13device_kernelINS_4gemm6kernel13GemmUniversalIN4cute5tupleIJiiiiEEENS1_10collective13CollectiveMmaINS1_35MainloopSm100TmaUmmaWarpSpecializedILi16ELi2ELi4ENS5_IJNS4_1CILi4EEENSA_ILi1EEESC_EEEEENS5_IJNSA_ILi256EEENSA_ILi128EEENSA_ILi64EEEEEEaNS5_IJlSC_lEEEaSJ_NS4_8TiledMMAINS4_8MMA_AtomIJNS4_21SM100_MMA_S8_2x1SM_SSIaaiLi256ELi128ELNS4_4UMMA5MajorE0ELSO_0ELNSN_8SaturateE0EEEEEENS4_6LayoutINS5_IJSC_SC_SC_EEENS5_IJNSA_ILi0EEESU_SU_EEEEENS5_IJNS4_10UnderscoreESX_SX_EEEEENS4_18SM100_TMA_2SM_LOADENS4_14ComposedLayoutINS4_7SwizzleILi2ELi4ELi3EEENS4_18smem_ptr_flag_bitsILi8EEENSS_INS5_IJNSA_ILi8EEESH_EEENS5_IJSH_SC_EEEEEEEvNS4_8identityENS4_28SM100_TMA_2SM_LOAD_MULTICASTES1A_vS1B_EENS_8epilogue10collective18CollectiveEpilogueINS1E_23Sm100TmaWarpSpecializedILi2ELi2ELi64ELb0ELb0EEEJNS5_IJSG_SG_SH_EEENS5_IJNSS_ISG_SC_EENSS_ISH_SC_EEEEEaSJ_aSJ_NS1E_6fusion15FusionCallbacksIS1I_NS1N_17LinearCombinationIaiaiLNS_15FloatRoundStyleE2EEES1J_S1M_JEEENS4_5SM1004TMEM4LOAD26SM100_TMEM_LOAD_32dp32b64xENS4_13SM90_TMA_LOADES1A_NS4_39AutoVectorizingCopyWithAssumedAlignmentILi128EEENS4_14SM90_TMA_STOREES1A_S1Z_S1Z_EEEvvEEEEvNT_6ParamsE)
        /*0038*/ 	.word	0x00000000


	//----- nvinfo : EIATTR_MIN_STACK_SIZE
	.align		4
.L_27:
        /*003c*/ 	.byte	0x04, 0x12
        /*003e*/ 	.short	(.L_29 - .L_28)
	.align		4
.L_28:
        /*0040*/ 	.word	index@(_ZN7cutlass13device_kernelINS_4gemm6kernel13GemmUniversalIN4cute5tupleIJiiiiEEENS1_10collective13CollectiveMmaINS1_35MainloopSm100TmaUmmaWarpSpecializedILi16ELi2ELi4ENS5_IJNS4_1CILi4EEENSA_ILi1EEESC_EEEEENS5_IJNSA_ILi256EEENSA_ILi128EEENSA_ILi64EEEEEEaNS5_IJlSC_lEEEaSJ_NS4_8TiledMMAINS4_8MMA_AtomIJNS4_21SM100_MMA_S8_2x1SM_SSIaaiLi256ELi128ELNS4_4UMMA5MajorE0ELSO_0ELNSN_8SaturateE0EEEEEENS4_6LayoutINS5_IJSC_SC_SC_EEENS5_IJNSA_ILi0EEESU_SU_EEEEENS5_IJNS4_10UnderscoreESX_SX_EEEEENS4_18SM100_TMA_2SM_LOADENS4_14ComposedLayoutINS4_7SwizzleILi2ELi4ELi3EEENS4_18smem_ptr_flag_bitsILi8EEENSS_INS5_IJNSA_ILi8EEESH_EEENS5_IJSH_SC_EEEEEEEvNS4_8identityENS4_28SM100_TMA_2SM_LOAD_MULTICASTES1A_vS1B_EENS_8epilogue10collective18CollectiveEpilogueINS1E_23Sm100TmaWarpSpecializedILi2ELi2ELi64ELb0ELb0EEEJNS5_IJSG_SG_SH_EEENS5_IJNSS_ISG_SC_EENSS_ISH_SC_EEEEEaSJ_aSJ_NS1E_6fusion15FusionCallbacksIS1I_NS1N_17LinearCombinationIaiaiLNS_15FloatRoundStyleE2EEES1J_S1M_JEEENS4_5SM1004TMEM4LOAD26SM100_TMEM_LOAD_32dp32b64xENS4_13SM90_TMA_LOADES1A_NS4_39AutoVectorizingCopyWithAssumedAlignmentILi128EEENS4_14SM90_TMA_STOREES1A_S1Z_S1Z_EEEvvEEEEvNT_6ParamsE)
        /*0044*/ 	.word	0x00000000
.L_29:


//--------------------- .nv.compat                --------------------------
	.section	.nv.compat,"",@"SHT_CUDA_COMPAT_INFO"
	.align	4
        /*0000*/ 	.byte	0x02, 0x09, 0x01, 0x00, 0x02, 0x02, 0x03, 0x00, 0x02, 0x05, 0x06, 0x00, 0x03, 0x07, 0x01, 0x01
        /*0010*/ 	.byte	0x02, 0x03, 0x01, 0x00, 0x02, 0x06, 0x01, 0x00, 0x04, 0x0b, 0x08, 0x00, 0x01, 0x00, 0x00, 0x00
        /*0020*/ 	.byte	0x00, 0x00, 0x00, 0x00


//--------------------- .nv.info._ZN7cutlass13device_kernelINS_4gemm6kernel13GemmUniversalIN4cute5tupleIJiiiiEEENS1_10collective13CollectiveMmaINS1_35MainloopSm100TmaUmmaWarpSpecializedILi16ELi2ELi4ENS5_IJNS4_1CILi4EEENSA_ILi1EEESC_EEEEENS5_IJNSA_ILi256EEENSA_ILi128EEENSA_ILi64EEEEEEaNS5_IJlSC_lEEEaSJ_NS4_8TiledMMAINS4_8MMA_AtomIJNS4_21SM100_MMA_S8_2x1SM_SSIaaiLi256ELi128ELNS4_4UMMA5MajorE0ELSO_0ELNSN_8SaturateE0EEEEEENS4_6LayoutINS5_IJSC_SC_SC_EEENS5_IJNSA_ILi0EEESU_SU_EEEEENS5_IJNS4_10UnderscoreESX_SX_EEEEENS4_18SM100_TMA_2SM_LOADENS4_14ComposedLayoutINS4_7SwizzleILi2ELi4ELi3EEENS4_18smem_ptr_flag_bitsILi8EEENSS_INS5_IJNSA_ILi8EEESH_EEENS5_IJSH_SC_EEEEEEEvNS4_8identityENS4_28SM100_TMA_2SM_LOAD_MULTICASTES1A_vS1B_EENS_8epilogue10collective18CollectiveEpilogueINS1E_23Sm100TmaWarpSpecializedILi2ELi2ELi64ELb0ELb0EEEJNS5_IJSG_SG_SH_EEENS5_IJNSS_ISG_SC_EENSS_ISH_SC_EEEEEaSJ_aSJ_NS1E_6fusion15FusionCallbacksIS1I_NS1N_17LinearCombinationIaiaiLNS_15FloatRoundStyleE2EEES1J_S1M_JEEENS4_5SM1004TMEM4LOAD26SM100_TMEM_LOAD_32dp32b64xENS4_13SM90_TMA_LOADES1A_NS4_39AutoVectorizingCopyWithAssumedAlignmentILi128EEENS4_14SM90_TMA_STOREES1A_S1Z_S1Z_EEEvvEEEEvNT_6ParamsE --------------------------
	.section	.nv.info._ZN7cutlass13device_kernelINS_4gemm6kernel13GemmUniversalIN4cute5tupleIJiiiiEEENS1_10collective13CollectiveMmaINS1_35MainloopSm100TmaUmmaWarpSpecializedILi16ELi2ELi4ENS5_IJNS4_1CILi4EEENSA_ILi1EEESC_EEEEENS5_IJNSA_ILi256EEENSA_ILi128EEENSA_ILi64EEEEEEaNS5_IJlSC_lEEEaSJ_NS4_8TiledMMAINS4_8MMA_AtomIJNS4_21SM100_MMA_S8_2x1SM_SSIaaiLi256ELi128ELNS4_4UMMA5MajorE0ELSO_0ELNSN_8SaturateE0EEEEEENS4_6LayoutINS5_IJSC_SC_SC_EEENS5_IJNSA_ILi0EEESU_SU_EEEEENS5_IJNS4_10UnderscoreESX_SX_EEEEENS4_18SM100_TMA_2SM_LOADENS4_14ComposedLayoutINS4_7SwizzleILi2ELi4ELi3EEENS4_18smem_ptr_flag_bitsILi8EEENSS_INS5_IJNSA_ILi8EEESH_EEENS5_IJSH_SC_EEEEEEEvNS4_8identityENS4_28SM100_TMA_2SM_LOAD_MULTICASTES1A_vS1B_EENS_8epilogue10collective18CollectiveEpilogueINS1E_23Sm100TmaWarpSpecializedILi2ELi2ELi64ELb0ELb0EEEJNS5_IJSG_SG_SH_EEENS5_IJNSS_ISG_SC_EENSS_ISH_SC_EEEEEaSJ_aSJ_NS1E_6fusion15FusionCallbacksIS1I_NS1N_17LinearCombinationIaiaiLNS_15FloatRoundStyleE2EEES1J_S1M_JEEENS4_5SM1004TMEM4LOAD26SM100_TMEM_LOAD_32dp32b64xENS4_13SM90_TMA_LOADES1A_NS4_39AutoVectorizingCopyWithAssumedAlignmentILi128EEENS4_14SM90_TMA_STOREES1A_S1Z_S1Z_EEEvvEEEEvNT_6ParamsE,"",@"SHT_CUDA_INFO"
	.sectionflags	@""
	.align	4


	//----- nvinfo : EIATTR_CUDA_API_VERSION
	.align		4
        /*0000*/ 	.byte	0x04, 0x37
        /*0002*/ 	.short	(.L_31 - .L_30)
.L_30:
        /*0004*/ 	.word	0x00000082


	//----- nvinfo : EIATTR_KPARAM_INFO
	.align		4
.L_31:
        /*0008*/ 	.byte	0x04, 0x17
        /*000a*/ 	.short	(.L_33 - .L_32)
.L_32:
        /*000c*/ 	.word	0x00000000
        /*0010*/ 	.short	0x0000
        /*0012*/ 	.short	0x0000
        /*0014*/ 	.byte	0x00, 0xf0, 0x01, 0x20


	//----- nvinfo : EIATTR_AT_ENTRY_FRAGMENTS
	.align		4
.L_33:
        /*0018*/ 	.byte	0x04, 0x4f
        /*001a*/ 	.short	(.L_35 - .L_34)


	//   ....[0]....
.L_34:
        /*001c*/ 	.word	0x00000007


	//----- nvinfo : EIATTR_RESERVED_SMEM_USED
	.align		4
.L_35:
        /*0020*/ 	.byte	0x01, 0x41
	.zero		2


	//----- nvinfo : EIATTR_SPARSE_MMA_MASK
	.align		4
        /*0024*/ 	.byte	0x03, 0x50
        /*0026*/ 	.short	0x0000


	//----- nvinfo : EIATTR_TCGEN05_2CTA_USED
	.align		4
        /*0028*/ 	.byte	0x01, 0x52
	.zero		2


	//----- nvinfo : EIATTR_MAXREG_COUNT
	.align		4
        /*002c*/ 	.byte	0x03, 0x1b
        /*002e*/ 	.short	0x00ff


	//----- nvinfo : EIATTR_NUM_BARRIERS
	.align		4
        /*0030*/ 	.byte	0x02, 0x4c
        /*0032*/ 	.byte	0x07
	.zero		1


	//----- nvinfo : EIATTR_EXTERNS
	.align		4
        /*0034*/ 	.byte	0x04, 0x0f
        /*0036*/ 	.short	(.L_37 - .L_36)


	//   ....[0]....
	.align		4
.L_36:
        /*0038*/ 	.word	index@(__assertfail)


	//----- nvinfo : EIATTR_MERCURY_ISA_VERSION
	.align		4
.L_37:
        /*003c*/ 	.byte	0x03, 0x5f
        /*003e*/ 	.short	0x0101


	//----- nvinfo : EIATTR_INT_WARP_WIDE_INSTR_OFFSETS
	.align		4
        /*0040*/ 	.byte	0x04, 0x31
        /*0042*/ 	.short	(.L_39 - .L_38)


	//   ....[0]....
.L_38:
        /*0044*/ 	.word	0x00000ee0


	//   ....[1]....
        /*0048*/ 	.word	0x00000f80


	//   ....[2]....
        /*004c*/ 	.word	0x00004a00


	//   ....[3]....
        /*0050*/ 	.word	0x00004a20


	//   ....[4]....
        /*0054*/ 	.word	0x00004a50


	//   ....[5]....
        /*0058*/ 	.word	0x000055f0


	//   ....[6]....
        /*005c*/ 	.word	0x00005660


	//   ....[7]....
        /*0060*/ 	.word	0x00005760


	//   ....[8]....
        /*0064*/ 	.word	0x00005810


	//----- nvinfo : EIATTR_COOP_GROUP_MASK_REGIDS
	.align		4
.L_39:
        /*0068*/ 	.byte	0x04, 0x29
        /*006a*/ 	.short	(.L_41 - .L_40)


	//   ....[0]....
.L_40:
        /*006c*/ 	.word	0xffffffff


	//   ....[1]....
        /*0070*/ 	.word	0xffffffff


	//   ....[2]....
        /*0074*/ 	.word	0xffffffff


	//   ....[3]....
        /*0078*/ 	.word	0xffffffff


	//   ....[4]....
        /*007c*/ 	.word	0xffffffff


	//   ....[5]....
        /*0080*/ 	.word	0xffffffff


	//   ....[6]....
        /*0084*/ 	.word	0xffffffff


	//   ....[7]....
        /*0088*/ 	.word	0xffffffff


	//   ....[8]....
        /*008c*/ 	.word	0xffffffff


	//   ....[9]....
        /*0090*/ 	.word	0xffffffff


	//   ....[10]....
        /*0094*/ 	.word	0xffffffff


	//   ....[11]....
        /*0098*/ 	.word	0xffffffff


	//   ....[12]....
        /*009c*/ 	.word	0xffffffff


	//   ....[13]....
        /*00a0*/ 	.word	0xffffffff


	//----- nvinfo : EIATTR_COOP_GROUP_INSTR_OFFSETS
	.align		4
.L_41:
        /*00a4*/ 	.byte	0x04, 0x28
        /*00a6*/ 	.short	(.L_43 - .L_42)


	//   ....[0]....
.L_42:
        /*00a8*/ 	.word	0x000000b0


	//   ....[1]....
        /*00ac*/ 	.word	0x00000520


	//   ....[2]....
        /*00b0*/ 	.word	0x00000890


	//   ....[3]....
        /*00b4*/ 	.word	0x000009e0


	//   ....[4]....
        /*00b8*/ 	.word	0x00000ad0


	//   ....[5]....
        /*00bc*/ 	.word	0x00000c30


	//   ....[6]....
        /*00c0*/ 	.word	0x00000dc0


	//   ....[7]....
        /*00c4*/ 	.word	0x00001000


	//   ....[8]....
        /*00c8*/ 	.word	0x00002350


	//   ....[9]....
        /*00cc*/ 	.word	0x000038c0


	//   ....[10]....
        /*00d0*/ 	.word	0x00003d90


	//   ....[11]....
        /*00d4*/ 	.word	0x00003dc0


	//   ....[12]....
        /*00d8*/ 	.word	0x00004900


	//   ....[13]....
        /*00dc*/ 	.word	0x00004b10


	//----- nvinfo : EIATTR_VRC_CTA_INIT_COUNT
	.align		4
.L_43:
        /*00e0*/ 	.byte	0x02, 0x4a
        /*00e2*/ 	.byte	0x80
	.zero		1


	//----- nvinfo : EIATTR_SYSCALL_OFFSETS
	.align		4
        /*00e4*/ 	.byte	0x04, 0x46
        /*00e6*/ 	.short	(.L_45 - .L_44)


	//   ....[0]....
.L_44:
        /*00e8*/ 	.word	0x00006400


	//   ....[1]....
        /*00ec*/ 	.word	0x00006540


	//   ....[2]....
        /*00f0*/ 	.word	0x00006dd0


	//   ....[3]....
        /*00f4*/ 	.word	0x000083d0


	//----- nvinfo : EIATTR_MBARRIER_INSTR_OFFSETS
	.align		4
.L_45:
        /*00f8*/ 	.byte	0x04, 0x39
        /*00fa*/ 	.short	(.L_47 - .L_46)


	//   ....[0]....
.L_46:
        /*00fc*/ 	.word	0x00000670
        /*0100*/ 	.word	0x000000ff
        /*0104*/ 	.word	0x00000000
        /*0108*/ 	.short	0x0100
        /*010a*/ 	.byte	0x04
	.zero		1


	//   ....[1]....
        /*010c*/ 	.word	0x00000680
        /*0110*/ 	.word	0x000000ff
        /*0114*/ 	.word	0x00000080
        /*0118*/ 	.short	0x0100
        /*011a*/ 	.byte	0x04
	.zero		1


	//   ....[2]....
        /*011c*/ 	.word	0x00000690
        /*0120*/ 	.word	0x000000ff
        /*0124*/ 	.word	0x00000008
        /*0128*/ 	.short	0x0100
        /*012a*/ 	.byte	0x04
	.zero		1


	//   ....[3]....
        /*012c*/ 	.word	0x000006a0
        /*0130*/ 	.word	0x000000ff
        /*0134*/ 	.word	0x00000088
        /*0138*/ 	.short	0x0100
        /*013a*/ 	.byte	0x04
	.zero		1


	//   ....[4]....
        /*013c*/ 	.word	0x000006b0
        /*0140*/ 	.word	0x000000ff
        /*0144*/ 	.word	0x00000010
        /*0148*/ 	.short	0x0100
        /*014a*/ 	.byte	0x04
	.zero		1


	//   ....[5]....
        /*014c*/ 	.word	0x000006c0
        /*0150*/ 	.word	0x000000ff
        /*0154*/ 	.word	0x00000090
        /*0158*/ 	.short	0x0100
        /*015a*/ 	.byte	0x04
	.zero		1


	//   ....[6]....
        /*015c*/ 	.word	0x000006d0
        /*0160*/ 	.word	0x000000ff
        /*0164*/ 	.word	0x00000018
        /*0168*/ 	.short	0x0100
        /*016a*/ 	.byte	0x04
	.zero		1


	//   ....[7]....
        /*016c*/ 	.word	0x000006e0
        /*0170*/ 	.word	0x000000ff
        /*0174*/ 	.word	0x00000098
        /*0178*/ 	.short	0x0100
        /*017a*/ 	.byte	0x04
	.zero		1


	//   ....[8]....
        /*017c*/ 	.word	0x000006f0
        /*0180*/ 	.word	0x000000ff
        /*0184*/ 	.word	0x00000020
        /*0188*/ 	.short	0x0100
        /*018a*/ 	.byte	0x04
	.zero		1


	//   ....[9]....
        /*018c*/ 	.word	0x00000700
        /*0190*/ 	.word	0x000000ff
        /*0194*/ 	.word	0x000000a0
        /*0198*/ 	.short	0x0100
        /*019a*/ 	.byte	0x04
	.zero		1


	//   ....[10]....
        /*019c*/ 	.word	0x00000710
        /*01a0*/ 	.word	0x000000ff
        /*01a4*/ 	.word	0x00000028
        /*01a8*/ 	.short	0x0100
        /*01aa*/ 	.byte	0x04
	.zero		1


	//   ....[11]....
        /*01ac*/ 	.word	0x00000720
        /*01b0*/ 	.word	0x000000ff
        /*01b4*/ 	.word	0x000000a8
        /*01b8*/ 	.short	0x0100
        /*01ba*/ 	.byte	0x04
	.zero		1


	//   ....[12]....
        /*01bc*/ 	.word	0x00000730
        /*01c0*/ 	.word	0x000000ff
        /*01c4*/ 	.word	0x00000030
        /*01c8*/ 	.short	0x0100
        /*01ca*/ 	.byte	0x04
	.zero		1


	//   ....[13]....
        /*01cc*/ 	.word	0x00000740
        /*01d0*/ 	.word	0x000000ff
        /*01d4*/ 	.word	0x000000b0
        /*01d8*/ 	.short	0x0100
        /*01da*/ 	.byte	0x04
	.zero		1


	//   ....[14]....
        /*01dc*/ 	.word	0x00000750
        /*01e0*/ 	.word	0x000000ff
        /*01e4*/ 	.word	0x00000038
        /*01e8*/ 	.short	0x0100
        /*01ea*/ 	.byte	0x04
	.zero		1


	//   ....[15]....
        /*01ec*/ 	.word	0x00000760
        /*01f0*/ 	.word	0x000000ff
        /*01f4*/ 	.word	0x000000b8
        /*01f8*/ 	.short	0x0100
        /*01fa*/ 	.byte	0x04
	.zero		1


	//   ....[16]....
        /*01fc*/ 	.word	0x00000770
        /*0200*/ 	.word	0x000000ff
        /*0204*/ 	.word	0x00000040
        /*0208*/ 	.short	0x0100
        /*020a*/ 	.byte	0x04
	.zero		1


	//   ....[17]....
        /*020c*/ 	.word	0x00000780
        /*0210*/ 	.word	0x000000ff
        /*0214*/ 	.word	0x000000c0
        /*0218*/ 	.short	0x0100
        /*021a*/ 	.byte	0x04
	.zero		1


	//   ....[18]....
        /*021c*/ 	.word	0x00000790
        /*0220*/ 	.word	0x000000ff
        /*0224*/ 	.word	0x00000048
        /*0228*/ 	.short	0x0100
        /*022a*/ 	.byte	0x04
	.zero		1


	//   ....[19]....
        /*022c*/ 	.word	0x000007a0
        /*0230*/ 	.word	0x000000ff
        /*0234*/ 	.word	0x000000c8
        /*0238*/ 	.short	0x0100
        /*023a*/ 	.byte	0x04
	.zero		1


	//   ....[20]....
        /*023c*/ 	.word	0x000007b0
        /*0240*/ 	.word	0x000000ff
        /*0244*/ 	.word	0x00000050
        /*0248*/ 	.short	0x0100
        /*024a*/ 	.byte	0x04
	.zero		1


	//   ....[21]....
        /*024c*/ 	.word	0x000007c0
        /*0250*/ 	.word	0x000000ff
        /*0254*/ 	.word	0x000000d0
        /*0258*/ 	.short	0x0100
        /*025a*/ 	.byte	0x04
	.zero		1


	//   ....[22]....
        /*025c*/ 	.word	0x000007d0
        /*0260*/ 	.word	0x000000ff
        /*0264*/ 	.word	0x00000058
        /*0268*/ 	.short	0x0100
        /*026a*/ 	.byte	0x04
	.zero		1


	//   ....[23]....
        /*026c*/ 	.word	0x000007e0
        /*0270*/ 	.word	0x000000ff
        /*0274*/ 	.word	0x000000d8
        /*0278*/ 	.short	0x0100
        /*027a*/ 	.byte	0x04
	.zero		1


	//   ....[24]....
        /*027c*/ 	.word	0x000007f0
        /*0280*/ 	.word	0x000000ff
        /*0284*/ 	.word	0x00000060
        /*0288*/ 	.short	0x0100
        /*028a*/ 	.byte	0x04
	.zero		1


	//   ....[25]....
        /*028c*/ 	.word	0x00000800
        /*0290*/ 	.word	0x000000ff
        /*0294*/ 	.word	0x000000e0
        /*0298*/ 	.short	0x0100
        /*029a*/ 	.byte	0x04
	.zero		1


	//   ....[26]....
        /*029c*/ 	.word	0x00000810
        /*02a0*/ 	.word	0x000000ff
        /*02a4*/ 	.word	0x00000068
        /*02a8*/ 	.short	0x0100
        /*02aa*/ 	.byte	0x04
	.zero		1


	//   ....[27]....
        /*02ac*/ 	.word	0x00000820
        /*02b0*/ 	.word	0x000000ff
        /*02b4*/ 	.word	0x000000e8
        /*02b8*/ 	.short	0x0100
        /*02ba*/ 	.byte	0x04
	.zero		1


	//   ....[28]....
        /*02bc*/ 	.word	0x00000830
        /*02c0*/ 	.word	0x000000ff
        /*02c4*/ 	.word	0x00000070
        /*02c8*/ 	.short	0x0100
        /*02ca*/ 	.byte	0x04
	.zero		1


	//   ....[29]....
        /*02cc*/ 	.word	0x00000840
        /*02d0*/ 	.word	0x000000ff
        /*02d4*/ 	.word	0x000000f0
        /*02d8*/ 	.short	0x0100
        /*02da*/ 	.byte	0x04
	.zero		1


	//   ....[30]....
        /*02dc*/ 	.word	0x00000850
        /*02e0*/ 	.word	0x000000ff
        /*02e4*/ 	.word	0x00000078
        /*02e8*/ 	.short	0x0100
        /*02ea*/ 	.byte	0x04
	.zero		1


	//   ....[31]....
        /*02ec*/ 	.word	0x00000860
        /*02f0*/ 	.word	0x000000ff
        /*02f4*/ 	.word	0x000000f8
        /*02f8*/ 	.short	0x0100
        /*02fa*/ 	.byte	0x04
	.zero		1


	//   ....[32]....
        /*02fc*/ 	.word	0x00000990
        /*0300*/ 	.word	0x000000ff
        /*0304*/ 	.word	0x00000100
        /*0308*/ 	.short	0x0100
        /*030a*/ 	.byte	0x04
	.zero		1


	//   ....[33]....
        /*030c*/ 	.word	0x000009a0
        /*0310*/ 	.word	0x000000ff
        /*0314*/ 	.word	0x00000110
        /*0318*/ 	.short	0x0100
        /*031a*/ 	.byte	0x04
	.zero		1


	//   ....[34]....
        /*031c*/ 	.word	0x000009b0
        /*0320*/ 	.word	0x000000ff
        /*0324*/ 	.word	0x00000108
        /*0328*/ 	.short	0x0100
        /*032a*/ 	.byte	0x04
	.zero		1


	//   ....[35]....
        /*032c*/ 	.word	0x000009c0
        /*0330*/ 	.word	0x000000ff
        /*0334*/ 	.word	0x00000118
        /*0338*/ 	.short	0x0100
        /*033a*/ 	.byte	0x04
	.zero		1


	//   ....[36]....
        /*033c*/ 	.word	0x00000aa0
        /*0340*/ 	.word	0x000000ff
        /*0344*/ 	.word	0x00000120
        /*0348*/ 	.short	0x0100
        /*034a*/ 	.byte	0x06
	.zero		1


	//   ....[37]....
        /*034c*/ 	.word	0x00000ab0
        /*0350*/ 	.word	0x000000ff
        /*0354*/ 	.word	0x00000128
        /*0358*/ 	.short	0x0100
        /*035a*/ 	.byte	0x06
	.zero		1


	//   ....[38]....
        /*035c*/ 	.word	0x00000be0
        /*0360*/ 	.word	0x000000ff
        /*0364*/ 	.word	0x00000130
        /*0368*/ 	.short	0x0100
        /*036a*/ 	.byte	0x06
	.zero		1


	//   ....[39]....
        /*036c*/ 	.word	0x00000bf0
        /*0370*/ 	.word	0x000000ff
        /*0374*/ 	.word	0x00000140
        /*0378*/ 	.short	0x0100
        /*037a*/ 	.byte	0x06
	.zero		1


	//   ....[40]....
        /*037c*/ 	.word	0x00000c00
        /*0380*/ 	.word	0x000000ff
        /*0384*/ 	.word	0x00000138
        /*0388*/ 	.short	0x0100
        /*038a*/ 	.byte	0x06
	.zero		1


	//   ....[41]....
        /*038c*/ 	.word	0x00000c10
        /*0390*/ 	.word	0x000000ff
        /*0394*/ 	.word	0x00000148
        /*0398*/ 	.short	0x0100
        /*039a*/ 	.byte	0x06
	.zero		1


	//   ....[42]....
        /*039c*/ 	.word	0x00000d30
        /*03a0*/ 	.word	0x000000ff
        /*03a4*/ 	.word	0x00000150
        /*03a8*/ 	.short	0x0100
        /*03aa*/ 	.byte	0x04
	.zero		1


	//   ....[43]....
        /*03ac*/ 	.word	0x00000d40
        /*03b0*/ 	.word	0x000000ff
        /*03b4*/ 	.word	0x00000170
        /*03b8*/ 	.short	0x0100
        /*03ba*/ 	.byte	0x04
	.zero		1


	//   ....[44]....
        /*03bc*/ 	.word	0x00000d50
        /*03c0*/ 	.word	0x000000ff
        /*03c4*/ 	.word	0x00000158
        /*03c8*/ 	.short	0x0100
        /*03ca*/ 	.byte	0x04
	.zero		1


	//   ....[45]....
        /*03cc*/ 	.word	0x00000d60
        /*03d0*/ 	.word	0x000000ff
        /*03d4*/ 	.word	0x00000178
        /*03d8*/ 	.short	0x0100
        /*03da*/ 	.byte	0x04
	.zero		1


	//   ....[46]....
        /*03dc*/ 	.word	0x00000d70
        /*03e0*/ 	.word	0x000000ff
        /*03e4*/ 	.word	0x00000160
        /*03e8*/ 	.short	0x0100
        /*03ea*/ 	.byte	0x04
	.zero		1


	//   ....[47]....
        /*03ec*/ 	.word	0x00000d80
        /*03f0*/ 	.word	0x000000ff
        /*03f4*/ 	.word	0x00000180
        /*03f8*/ 	.short	0x0100
        /*03fa*/ 	.byte	0x04
	.zero		1


	//   ....[48]....
        /*03fc*/ 	.word	0x00000d90
        /*0400*/ 	.word	0x000000ff
        /*0404*/ 	.word	0x00000168
        /*0408*/ 	.short	0x0100
        /*040a*/ 	.byte	0x04
	.zero		1


	//   ....[49]....
        /*040c*/ 	.word	0x00000da0
        /*0410*/ 	.word	0x000000ff
        /*0414*/ 	.word	0x00000188
        /*0418*/ 	.short	0x0100
        /*041a*/ 	.byte	0x04
	.zero		1


	//   ....[50]....
        /*041c*/ 	.word	0x00000e90
        /*0420*/ 	.word	0x000000ff
        /*0424*/ 	.word	0x00000190
        /*0428*/ 	.short	0x0100
        /*042a*/ 	.byte	0x04
	.zero		1


	//   ....[51]....
        /*042c*/ 	.word	0x00000ea0
        /*0430*/ 	.word	0x000000ff
        /*0434*/ 	.word	0x000001a0
        /*0438*/ 	.short	0x0100
        /*043a*/ 	.byte	0x04
	.zero		1


	//   ....[52]....
        /*043c*/ 	.word	0x00000eb0
        /*0440*/ 	.word	0x000000ff
        /*0444*/ 	.word	0x00000198
        /*0448*/ 	.short	0x0100
        /*044a*/ 	.byte	0x04
	.zero		1


	//   ....[53]....
        /*044c*/ 	.word	0x00000ec0
        /*0450*/ 	.word	0x000000ff
        /*0454*/ 	.word	0x000001a8
        /*0458*/ 	.short	0x0100
        /*045a*/ 	.byte	0x04
	.zero		1


	//   ....[54]....
        /*045c*/ 	.word	0x00000fc0
        /*0460*/ 	.word	0x000000ff
        /*0464*/ 	.word	0x000001b0
        /*0468*/ 	.short	0x0100
        /*046a*/ 	.byte	0x06
	.zero		1


	//   ....[55]....
        /*046c*/ 	.word	0x00001b70
        /*0470*/ 	.word	0x00000003
        /*0474*/ 	.word	0x000001a0
        /*0478*/ 	.short	0x010a
        /*047a*/ 	.byte	0xff
	.zero		1


	//   ....[56]....
        /*047c*/ 	.word	0x00001ba0
        /*0480*/ 	.word	0x00000003
        /*0484*/ 	.word	0x00000190
        /*0488*/ 	.short	0x0101
        /*048a*/ 	.byte	0xff
	.zero		1


	//   ....[57]....
        /*048c*/ 	.word	0x00001c60
        /*0490*/ 	.word	0x000000ff
        /*0494*/ 	.word	0x00000080
        /*0498*/ 	.short	0x010a
        /*049a*/ 	.byte	0x04
	.zero		1


	//   ....[58]....
        /*049c*/ 	.word	0x00001d30
        /*04a0*/ 	.word	0x000000ff
        /*04a4*/ 	.word	0x00000080
        /*04a8*/ 	.short	0x010a
        /*04aa*/ 	.byte	0x21
	.zero		1


	//   ....[59]....
        /*04ac*/ 	.word	0x00001ef0
        /*04b0*/ 	.word	0x000000ff
        /*04b4*/ 	.word	0x00000080
        /*04b8*/ 	.short	0x010a
        /*04ba*/ 	.byte	0x07
	.zero		1


	//   ....[60]....
        /*04bc*/ 	.word	0x00001ff0
        /*04c0*/ 	.word	0x000000ff
        /*04c4*/ 	.word	0x00000128
        /*04c8*/ 	.short	0x0101
        /*04ca*/ 	.byte	0x06
	.zero		1


	//   ....[61]....
        /*04cc*/ 	.word	0x00002010
        /*04d0*/ 	.word	0x000000ff
        /*04d4*/ 	.word	0x00000080
        /*04d8*/ 	.short	0x010a
        /*04da*/ 	.byte	0x04
	.zero		1


	//   ....[62]....
        /*04dc*/ 	.word	0x00002090
        /*04e0*/ 	.word	0x000000ff
        /*04e4*/ 	.word	0x00000080
        /*04e8*/ 	.short	0x010a
        /*04ea*/ 	.byte	0x11
	.zero		1


	//   ....[63]....
        /*04ec*/ 	.word	0x00002220
        /*04f0*/ 	.word	0x000000ff
        /*04f4*/ 	.word	0x00000080
        /*04f8*/ 	.short	0x010a
        /*04fa*/ 	.byte	0x08
	.zero		1


	//   ....[64]....
        /*04fc*/ 	.word	0x00002380
        /*0500*/ 	.word	0x00000003
        /*0504*/ 	.word	0x00000130
        /*0508*/ 	.short	0x010a
        /*050a*/ 	.byte	0xff
	.zero		1


	//   ....[65]....
        /*050c*/ 	.word	0x000024d0
        /*0510*/ 	.word	0x00000000
        /*0514*/ 	.word	0x00000000
        /*0518*/ 	.short	0x0101
        /*051a*/ 	.byte	0xff
	.zero		1


	//   ....[66]....
        /*051c*/ 	.word	0x00002a80
        /*0520*/ 	.word	0x000000ff
        /*0524*/ 	.word	0x00000000
        /*0528*/ 	.short	0x010a
        /*052a*/ 	.byte	0x04
	.zero		1


	//   ....[67]....
        /*052c*/ 	.word	0x00002b10
        /*0530*/ 	.word	0x000000ff
        /*0534*/ 	.word	0x00000000
        /*0538*/ 	.short	0x010a
        /*053a*/ 	.byte	0x05
	.zero		1


	//   ....[68]....
        /*053c*/ 	.word	0x00002ba0
        /*0540*/ 	.word	0x000000ff
        /*0544*/ 	.word	0x00000000
        /*0548*/ 	.short	0x010a
        /*054a*/ 	.byte	0x05
	.zero		1


	//   ....[69]....
        /*054c*/ 	.word	0x00002c30
        /*0550*/ 	.word	0x000000ff
        /*0554*/ 	.word	0x00000000
        /*0558*/ 	.short	0x010a
        /*055a*/ 	.byte	0x05
	.zero		1


	//   ....[70]....
        /*055c*/ 	.word	0x00002cc0
        /*0560*/ 	.word	0x000000ff
        /*0564*/ 	.word	0x00000000
        /*0568*/ 	.short	0x010a
        /*056a*/ 	.byte	0x05
	.zero		1


	//   ....[71]....
        /*056c*/ 	.word	0x00002d50
        /*0570*/ 	.word	0x000000ff
        /*0574*/ 	.word	0x00000000
        /*0578*/ 	.short	0x010a
        /*057a*/ 	.byte	0x05
	.zero		1


	//   ....[72]....
        /*057c*/ 	.word	0x00002de0
        /*0580*/ 	.word	0x000000ff
        /*0584*/ 	.word	0x00000000
        /*0588*/ 	.short	0x010a
        /*058a*/ 	.byte	0x05
	.zero		1


	//   ....[73]....
        /*058c*/ 	.word	0x00002e70
        /*0590*/ 	.word	0x000000ff
        /*0594*/ 	.word	0x00000000
        /*0598*/ 	.short	0x010a
        /*059a*/ 	.byte	0x05
	.zero		1


	//   ....[74]....
        /*059c*/ 	.word	0x00002f00
        /*05a0*/ 	.word	0x000000ff
        /*05a4*/ 	.word	0x00000000
        /*05a8*/ 	.short	0x010a
        /*05aa*/ 	.byte	0x05
	.zero		1


	//   ....[75]....
        /*05ac*/ 	.word	0x00002f90
        /*05b0*/ 	.word	0x000000ff
        /*05b4*/ 	.word	0x00000000
        /*05b8*/ 	.short	0x010a
        /*05ba*/ 	.byte	0x05
	.zero		1


	//   ....[76]....
        /*05bc*/ 	.word	0x00003020
        /*05c0*/ 	.word	0x000000ff
        /*05c4*/ 	.word	0x00000000
        /*05c8*/ 	.short	0x010a
        /*05ca*/ 	.byte	0x05
	.zero		1


	//   ....[77]....
        /*05cc*/ 	.word	0x000030b0
        /*05d0*/ 	.word	0x000000ff
        /*05d4*/ 	.word	0x00000000
        /*05d8*/ 	.short	0x010a
        /*05da*/ 	.byte	0x05
	.zero		1


	//   ....[78]....
        /*05dc*/ 	.word	0x00003140
        /*05e0*/ 	.word	0x000000ff
        /*05e4*/ 	.word	0x00000000
        /*05e8*/ 	.short	0x010a
        /*05ea*/ 	.byte	0x05
	.zero		1


	//   ....[79]....
        /*05ec*/ 	.word	0x000031d0
        /*05f0*/ 	.word	0x000000ff
        /*05f4*/ 	.word	0x00000000
        /*05f8*/ 	.short	0x010a
        /*05fa*/ 	.byte	0x05
	.zero		1


	//   ....[80]....
        /*05fc*/ 	.word	0x00003260
        /*0600*/ 	.word	0x000000ff
        /*0604*/ 	.word	0x00000000
        /*0608*/ 	.short	0x010a
        /*060a*/ 	.byte	0x05
	.zero		1


	//   ....[81]....
        /*060c*/ 	.word	0x00003300
        /*0610*/ 	.word	0x00000000
        /*0614*/ 	.word	0x00000000
        /*0618*/ 	.short	0x010a
        /*061a*/ 	.byte	0xff
	.zero		1


	//   ....[82]....
        /*061c*/ 	.word	0x00003420
        /*0620*/ 	.word	0x00000002
        /*0624*/ 	.word	0x00000190
        /*0628*/ 	.short	0x010a
        /*062a*/ 	.byte	0xff
	.zero		1


	//   ....[83]....
        /*062c*/ 	.word	0x00003480
        /*0630*/ 	.word	0x00000004
        /*0634*/ 	.word	0x00000000
        /*0638*/ 	.short	0x0101
        /*063a*/ 	.byte	0xff
	.zero		1


	//   ....[84]....
        /*063c*/ 	.word	0x000034a0
        /*0640*/ 	.word	0x000000ff
        /*0644*/ 	.word	0x00000140
        /*0648*/ 	.short	0x010a
        /*064a*/ 	.byte	0x04
	.zero		1


	//   ....[85]....
        /*064c*/ 	.word	0x000035c0
        /*0650*/ 	.word	0x00000002
        /*0654*/ 	.word	0x00000130
        /*0658*/ 	.short	0x010a
        /*065a*/ 	.byte	0xff
	.zero		1


	//   ....[86]....
        /*065c*/ 	.word	0x000036d0
        /*0660*/ 	.word	0x00000002
        /*0664*/ 	.word	0x00000000
        /*0668*/ 	.short	0x0101
        /*066a*/ 	.byte	0xff
	.zero		1


	//   ....[87]....
        /*066c*/ 	.word	0x00003760
        /*0670*/ 	.word	0x000000ff
        /*0674*/ 	.word	0x00000140
        /*0678*/ 	.short	0x0106
        /*067a*/ 	.byte	0x04
	.zero		1


	//   ....[88]....
        /*067c*/ 	.word	0x00003780
        /*0680*/ 	.word	0x000000ff
        /*0684*/ 	.word	0x00000140
        /*0688*/ 	.short	0x010a
        /*068a*/ 	.byte	0x04
	.zero		1


	//   ....[89]....
        /*068c*/ 	.word	0x00003810
        /*0690*/ 	.word	0x000000ff
        /*0694*/ 	.word	0x00000140
        /*0698*/ 	.short	0x0106
        /*069a*/ 	.byte	0x07
	.zero		1


	//   ....[90]....
        /*069c*/ 	.word	0x00003850
        /*06a0*/ 	.word	0x00000000
        /*06a4*/ 	.word	0x00000140
        /*06a8*/ 	.short	0x010a
        /*06aa*/ 	.byte	0xff
	.zero		1


	//   ....[91]....
        /*06ac*/ 	.word	0x00003a90
        /*06b0*/ 	.word	0x000000ff
        /*06b4*/ 	.word	0x00000008
        /*06b8*/ 	.short	0x010a
        /*06ba*/ 	.byte	0x05
	.zero		1


	//   ....[92]....
        /*06bc*/ 	.word	0x00003ab0
        /*06c0*/ 	.word	0x000000ff
        /*06c4*/ 	.word	0x00000008
        /*06c8*/ 	.short	0x010a
        /*06ca*/ 	.byte	0x05
	.zero		1


	//   ....[93]....
        /*06cc*/ 	.word	0x00003c40
        /*06d0*/ 	.word	0x000000ff
        /*06d4*/ 	.word	0x00000008
        /*06d8*/ 	.short	0x010a
        /*06da*/ 	.byte	0x05
	.zero		1


	//   ....[94]....
        /*06dc*/ 	.word	0x00003c60
        /*06e0*/ 	.word	0x000000ff
        /*06e4*/ 	.word	0x00000008
        /*06e8*/ 	.short	0x010a
        /*06ea*/ 	.byte	0x05
	.zero		1


	//   ....[95]....
        /*06ec*/ 	.word	0x00003d20
        /*06f0*/ 	.word	0x000000ff
        /*06f4*/ 	.word	0x00000000
        /*06f8*/ 	.short	0x0101
        /*06fa*/ 	.byte	0x04
	.zero		1


	//   ....[96]....
        /*06fc*/ 	.word	0x00004020
        /*0700*/ 	.word	0x00000000
        /*0704*/ 	.word	0x00000130
        /*0708*/ 	.short	0x010a
        /*070a*/ 	.byte	0xff
	.zero		1


	//   ....[97]....
        /*070c*/ 	.word	0x000040e0
        /*0710*/ 	.word	0x00000000
        /*0714*/ 	.word	0x00000000
        /*0718*/ 	.short	0x0101
        /*071a*/ 	.byte	0xff
	.zero		1


	//   ....[98]....
        /*071c*/ 	.word	0x000041a0
        /*0720*/ 	.word	0x000000ff
        /*0724*/ 	.word	0x00000000
        /*0728*/ 	.short	0x010a
        /*072a*/ 	.byte	0x04
	.zero		1


	//   ....[99]....
        /*072c*/ 	.word	0x000041b0
        /*0730*/ 	.word	0x000000ff
        /*0734*/ 	.word	0x00000170
        /*0738*/ 	.short	0x010a
        /*073a*/ 	.byte	0x17
	.zero		1


	//   ....[100]....
        /*073c*/ 	.word	0x00004260
        /*0740*/ 	.word	0x000000ff
        /*0744*/ 	.word	0x00000000
        /*0748*/ 	.short	0x010a
        /*074a*/ 	.byte	0x05
	.zero		1


	//   ....[101]....
        /*074c*/ 	.word	0x000043a0
        /*0750*/ 	.word	0x000000ff
        /*0754*/ 	.word	0x00000000
        /*0758*/ 	.short	0x010a
        /*075a*/ 	.byte	0x04
	.zero		1


	//   ....[102]....
        /*075c*/ 	.word	0x000045f0
        /*0760*/ 	.word	0x000000ff
        /*0764*/ 	.word	0x00000000
        /*0768*/ 	.short	0x010a
        /*076a*/ 	.byte	0x04
	.zero		1


	//   ....[103]....
        /*076c*/ 	.word	0x00004680
        /*0770*/ 	.word	0x000000ff
        /*0774*/ 	.word	0x00000000
        /*0778*/ 	.short	0x010a
        /*077a*/ 	.byte	0x05
	.zero		1


	//   ....[104]....
        /*077c*/ 	.word	0x00004710
        /*0780*/ 	.word	0x000000ff
        /*0784*/ 	.word	0x00000000
        /*0788*/ 	.short	0x010a
        /*078a*/ 	.byte	0x05
	.zero		1


	//   ....[105]....
        /*078c*/ 	.word	0x000047b0
        /*0790*/ 	.word	0x00000000
        /*0794*/ 	.word	0x00000000
        /*0798*/ 	.short	0x010a
        /*079a*/ 	.byte	0xff
	.zero		1


	//   ....[106]....
        /*079c*/ 	.word	0x000047f0
        /*07a0*/ 	.word	0x00000000
        /*07a4*/ 	.word	0x00000000
        /*07a8*/ 	.short	0x010a
        /*07aa*/ 	.byte	0xff
	.zero		1


	//   ....[107]....
        /*07ac*/ 	.word	0x00004860
        /*07b0*/ 	.word	0x000000ff
        /*07b4*/ 	.word	0x00000000
        /*07b8*/ 	.short	0x0101
        /*07ba*/ 	.byte	0x04
	.zero		1


	//   ....[108]....
        /*07bc*/ 	.word	0x000048a0
        /*07c0*/ 	.word	0x000000ff
        /*07c4*/ 	.word	0x000001b0
        /*07c8*/ 	.short	0x010a
        /*07ca*/ 	.byte	0x11
	.zero		1


	//   ....[109]....
        /*07cc*/ 	.word	0x000048f0
        /*07d0*/ 	.word	0x000000ff
        /*07d4*/ 	.word	0x00000000
        /*07d8*/ 	.short	0x0101
        /*07da*/ 	.byte	0x04
	.zero		1


	//   ....[110]....
        /*07dc*/ 	.word	0x00004db0
        /*07e0*/ 	.word	0x00000008
        /*07e4*/ 	.word	0x00000130
        /*07e8*/ 	.short	0x010a
        /*07ea*/ 	.byte	0xff
	.zero		1


	//   ....[111]....
        /*07ec*/ 	.word	0x00004f20
        /*07f0*/ 	.word	0x00000000
        /*07f4*/ 	.word	0x00000000
        /*07f8*/ 	.short	0x0101
        /*07fa*/ 	.byte	0xff
	.zero		1


	//   ....[112]....
        /*07fc*/ 	.word	0x00005400
        /*0800*/ 	.word	0x000000ff
        /*0804*/ 	.word	0x00000128
        /*0808*/ 	.short	0x010a
        /*080a*/ 	.byte	0x15
	.zero		1


	//   ....[113]....
        /*080c*/ 	.word	0x00005590
        /*0810*/ 	.word	0x000000ff
        /*0814*/ 	.word	0x00000110
        /*0818*/ 	.short	0x010a
        /*081a*/ 	.byte	0x15
	.zero		1


	//   ....[114]....
        /*081c*/ 	.word	0x00005700
        /*0820*/ 	.word	0x000000ff
        /*0824*/ 	.word	0x00000100
        /*0828*/ 	.short	0x010b
        /*082a*/ 	.byte	0x15
	.zero		1


	//   ....[115]....
        /*082c*/ 	.word	0x00005720
        /*0830*/ 	.word	0x000000ff
        /*0834*/ 	.word	0x00000000
        /*0838*/ 	.short	0x0101
        /*083a*/ 	.byte	0x04
	.zero		1


	//   ....[116]....
        /*083c*/ 	.word	0x00005730
        /*0840*/ 	.word	0x000000ff
        /*0844*/ 	.word	0x00000118
        /*0848*/ 	.short	0x010a
        /*084a*/ 	.byte	0x15
	.zero		1


	//   ....[117]....
        /*084c*/ 	.word	0x00005920
        /*0850*/ 	.word	0x000000ff
        /*0854*/ 	.word	0x00000108
        /*0858*/ 	.short	0x010b
        /*085a*/ 	.byte	0x15
	.zero		1


	//   ....[118]....
        /*085c*/ 	.word	0x00005930
        /*0860*/ 	.word	0x000000ff
        /*0864*/ 	.word	0x00000000
        /*0868*/ 	.short	0x0101
        /*086a*/ 	.byte	0x25
	.zero		1


	//   ....[119]....
        /*086c*/ 	.word	0x00005960
        /*0870*/ 	.word	0x000000ff
        /*0874*/ 	.word	0x00000110
        /*0878*/ 	.short	0x010a
        /*087a*/ 	.byte	0x15
	.zero		1


	//   ....[120]....
        /*087c*/ 	.word	0x000059a0
        /*0880*/ 	.word	0x00000000
        /*0884*/ 	.word	0x00000118
        /*0888*/ 	.short	0x010a
        /*088a*/ 	.byte	0xff
	.zero		1


	//   ....[121]....
        /*088c*/ 	.word	0x00005ca0
        /*0890*/ 	.word	0x00000003
        /*0894*/ 	.word	0x00000130
        /*0898*/ 	.short	0x010a
        /*089a*/ 	.byte	0xff
	.zero		1


	//   ....[122]....
        /*089c*/ 	.word	0x00005e20
        /*08a0*/ 	.word	0x00000000
        /*08a4*/ 	.word	0x00000000
        /*08a8*/ 	.short	0x0101
        /*08aa*/ 	.byte	0xff
	.zero		1


	//   ....[123]....
        /*08ac*/ 	.word	0x00006970
        /*08b0*/ 	.word	0x00000003
        /*08b4*/ 	.word	0x00000100
        /*08b8*/ 	.short	0x010a
        /*08ba*/ 	.byte	0xff
	.zero		1


	//   ....[124]....
        /*08bc*/ 	.word	0x000069b0
        /*08c0*/ 	.word	0x00000090
        /*08c4*/ 	.word	0x00000150
        /*08c8*/ 	.short	0x010a
        /*08ca*/ 	.byte	0xff
	.zero		1


	//   ....[125]....
        /*08cc*/ 	.word	0x00006af0
        /*08d0*/ 	.word	0x00000003
        /*08d4*/ 	.word	0x00000100
        /*08d8*/ 	.short	0x010a
        /*08da*/ 	.byte	0xff
	.zero		1


	//   ....[126]....
        /*08dc*/ 	.word	0x00006c50
        /*08e0*/ 	.word	0x00000000
        /*08e4*/ 	.word	0x00000000
        /*08e8*/ 	.short	0x0101
        /*08ea*/ 	.byte	0xff
	.zero		1


	//   ....[127]....
        /*08ec*/ 	.word	0x00006cb0
        /*08f0*/ 	.word	0x00000090
        /*08f4*/ 	.word	0x00000150
        /*08f8*/ 	.short	0x010a
        /*08fa*/ 	.byte	0xff
	.zero		1


	//   ....[128]....
        /*08fc*/ 	.word	0x00008040
        /*0900*/ 	.word	0x00000072
        /*0904*/ 	.word	0x00000100
        /*0908*/ 	.short	0x010a
        /*090a*/ 	.byte	0xff
	.zero		1


	//   ....[129]....
        /*090c*/ 	.word	0x00008110
        /*0910*/ 	.word	0x00000072
        /*0914*/ 	.word	0x00000100
        /*0918*/ 	.short	0x010a
        /*091a*/ 	.byte	0xff
	.zero		1


	//   ....[130]....
        /*091c*/ 	.word	0x00008250
        /*0920*/ 	.word	0x00000003
        /*0924*/ 	.word	0x00000000
        /*0928*/ 	.short	0x0101
        /*092a*/ 	.byte	0xff
	.zero		1


	//   ....[131]....
        /*092c*/ 	.word	0x00008530
        /*0930*/ 	.word	0x00000090
        /*0934*/ 	.word	0x00000000
        /*0938*/ 	.short	0x0101
        /*093a*/ 	.byte	0xff
	.zero		1


	//   ....[132]....
        /*093c*/ 	.word	0x000097e0
        /*0940*/ 	.word	0x00000003
        /*0944*/ 	.word	0x000001a0
        /*0948*/ 	.short	0x010a
        /*094a*/ 	.byte	0xff
	.zero		1


	//   ....[133]....
        /*094c*/ 	.word	0x00009840
        /*0950*/ 	.word	0x00000000
        /*0954*/ 	.word	0x00000080
        /*0958*/ 	.short	0x010a
        /*095a*/ 	.byte	0xff
	.zero		1


	//   ....[134]....
        /*095c*/ 	.word	0x000098a0
        /*0960*/ 	.word	0x00000000
        /*0964*/ 	.word	0x00000080
        /*0968*/ 	.short	0x010a
        /*096a*/ 	.byte	0xff
	.zero		1


	//   ....[135]....
        /*096c*/ 	.word	0x000098f0
        /*0970*/ 	.word	0x00000003
        /*0974*/ 	.word	0x00000130
        /*0978*/ 	.short	0x010a
        /*097a*/ 	.byte	0xff
	.zero		1


	//   ....[136]....
        /*097c*/ 	.word	0x00009950
        /*0980*/ 	.word	0x00000000
        /*0984*/ 	.word	0x00000000
        /*0988*/ 	.short	0x010a
        /*098a*/ 	.byte	0xff
	.zero		1


	//   ....[137]....
        /*098c*/ 	.word	0x000099b0
        /*0990*/ 	.word	0x00000000
        /*0994*/ 	.word	0x00000000
        /*0998*/ 	.short	0x010a
        /*099a*/ 	.byte	0xff
	.zero		1


	//   ....[138]....
        /*099c*/ 	.word	0x00009a10
        /*09a0*/ 	.word	0x00000000
        /*09a4*/ 	.word	0x00000000
        /*09a8*/ 	.short	0x010a
        /*09aa*/ 	.byte	0xff
	.zero		1


	//   ....[139]....
        /*09ac*/ 	.word	0x00009a70
        /*09b0*/ 	.word	0x00000000
        /*09b4*/ 	.word	0x00000000
        /*09b8*/ 	.short	0x010a
        /*09ba*/ 	.byte	0xff
	.zero		1


	//   ....[140]....
        /*09bc*/ 	.word	0x00009ad0
        /*09c0*/ 	.word	0x00000000
        /*09c4*/ 	.word	0x00000000
        /*09c8*/ 	.short	0x010a
        /*09ca*/ 	.byte	0xff
	.zero		1


	//   ....[141]....
        /*09cc*/ 	.word	0x00009b30
        /*09d0*/ 	.word	0x00000000
        /*09d4*/ 	.word	0x00000000
        /*09d8*/ 	.short	0x010a
        /*09da*/ 	.byte	0xff
	.zero		1


	//   ....[142]....
        /*09dc*/ 	.word	0x00009b90
        /*09e0*/ 	.word	0x00000000
        /*09e4*/ 	.word	0x00000000
        /*09e8*/ 	.short	0x010a
        /*09ea*/ 	.byte	0xff
	.zero		1


	//   ....[143]....
        /*09ec*/ 	.word	0x00009bf0
        /*09f0*/ 	.word	0x00000000
        /*09f4*/ 	.word	0x00000000
        /*09f8*/ 	.short	0x010a
        /*09fa*/ 	.byte	0xff
	.zero		1


	//   ....[144]....
        /*09fc*/ 	.word	0x00009c50
        /*0a00*/ 	.word	0x00000000
        /*0a04*/ 	.word	0x00000000
        /*0a08*/ 	.short	0x010a
        /*0a0a*/ 	.byte	0xff
	.zero		1


	//   ....[145]....
        /*0a0c*/ 	.word	0x00009cb0
        /*0a10*/ 	.word	0x00000000
        /*0a14*/ 	.word	0x00000000
        /*0a18*/ 	.short	0x010a
        /*0a1a*/ 	.byte	0xff
	.zero		1


	//   ....[146]....
        /*0a1c*/ 	.word	0x00009d10
        /*0a20*/ 	.word	0x00000000
        /*0a24*/ 	.word	0x00000000
        /*0a28*/ 	.short	0x010a
        /*0a2a*/ 	.byte	0xff
	.zero		1


	//   ....[147]....
        /*0a2c*/ 	.word	0x00009d70
        /*0a30*/ 	.word	0x00000000
        /*0a34*/ 	.word	0x00000000
        /*0a38*/ 	.short	0x010a
        /*0a3a*/ 	.byte	0xff
	.zero		1


	//   ....[148]....
        /*0a3c*/ 	.word	0x00009dd0
        /*0a40*/ 	.word	0x00000000
        /*0a44*/ 	.word	0x00000000
        /*0a48*/ 	.short	0x010a
        /*0a4a*/ 	.byte	0xff
	.zero		1


	//   ....[149]....
        /*0a4c*/ 	.word	0x00009e30
        /*0a50*/ 	.word	0x00000000
        /*0a54*/ 	.word	0x00000000
        /*0a58*/ 	.short	0x010a
        /*0a5a*/ 	.byte	0xff
	.zero		1


	//   ....[150]....
        /*0a5c*/ 	.word	0x00009e90
        /*0a60*/ 	.word	0x00000000
        /*0a64*/ 	.word	0x00000000
        /*0a68*/ 	.short	0x010a
        /*0a6a*/ 	.byte	0xff
	.zero		1


	//   ....[151]....
        /*0a6c*/ 	.word	0x00009ee0
        /*0a70*/ 	.word	0x00000002
        /*0a74*/ 	.word	0x00000190
        /*0a78*/ 	.short	0x010a
        /*0a7a*/ 	.byte	0xff
	.zero		1


	//   ....[152]....
        /*0a7c*/ 	.word	0x00009f40
        /*0a80*/ 	.word	0x00000002
        /*0a84*/ 	.word	0x00000140
        /*0a88*/ 	.short	0x010a
        /*0a8a*/ 	.byte	0xff
	.zero		1


	//   ....[153]....
        /*0a8c*/ 	.word	0x00009f90
        /*0a90*/ 	.word	0x00000002
        /*0a94*/ 	.word	0x00000130
        /*0a98*/ 	.short	0x010a
        /*0a9a*/ 	.byte	0xff
	.zero		1


	//   ....[154]....
        /*0a9c*/ 	.word	0x00009ff0
        /*0aa0*/ 	.word	0x00000000
        /*0aa4*/ 	.word	0x00000140
        /*0aa8*/ 	.short	0x010a
        /*0aaa*/ 	.byte	0xff
	.zero		1


	//   ....[155]....
        /*0aac*/ 	.word	0x0000a050
        /*0ab0*/ 	.word	0x00000000
        /*0ab4*/ 	.word	0x00000008
        /*0ab8*/ 	.short	0x010a
        /*0aba*/ 	.byte	0xff
	.zero		1


	//   ....[156]....
        /*0abc*/ 	.word	0x0000a140
        /*0ac0*/ 	.word	0x00000000
        /*0ac4*/ 	.word	0x00000008
        /*0ac8*/ 	.short	0x010a
        /*0aca*/ 	.byte	0xff
	.zero		1


	//   ....[157]....
        /*0acc*/ 	.word	0x0000a190
        /*0ad0*/ 	.word	0x00000000
        /*0ad4*/ 	.word	0x00000130
        /*0ad8*/ 	.short	0x010a
        /*0ada*/ 	.byte	0xff
	.zero		1


	//   ....[158]....
        /*0adc*/ 	.word	0x0000a1f0
        /*0ae0*/ 	.word	0x00000000
        /*0ae4*/ 	.word	0x00000170
        /*0ae8*/ 	.short	0x010a
        /*0aea*/ 	.byte	0xff
	.zero		1


	//   ....[159]....
        /*0aec*/ 	.word	0x0000a250
        /*0af0*/ 	.word	0x00000000
        /*0af4*/ 	.word	0x00000000
        /*0af8*/ 	.short	0x010a
        /*0afa*/ 	.byte	0xff
	.zero		1


	//   ....[160]....
        /*0afc*/ 	.word	0x0000a2b0
        /*0b00*/ 	.word	0x00000000
        /*0b04*/ 	.word	0x00000000
        /*0b08*/ 	.short	0x010a
        /*0b0a*/ 	.byte	0xff
	.zero		1


	//   ....[161]....
        /*0b0c*/ 	.word	0x0000a310
        /*0b10*/ 	.word	0x00000000
        /*0b14*/ 	.word	0x00000000
        /*0b18*/ 	.short	0x010a
        /*0b1a*/ 	.byte	0xff
	.zero		1


	//   ....[162]....
        /*0b1c*/ 	.word	0x0000a370
        /*0b20*/ 	.word	0x00000000
        /*0b24*/ 	.word	0x00000000
        /*0b28*/ 	.short	0x010a
        /*0b2a*/ 	.byte	0xff
	.zero		1


	//   ....[163]....
        /*0b2c*/ 	.word	0x0000a3d0
        /*0b30*/ 	.word	0x00000000
        /*0b34*/ 	.word	0x000001b0
        /*0b38*/ 	.short	0x010a
        /*0b3a*/ 	.byte	0xff
	.zero		1


	//   ....[164]....
        /*0b3c*/ 	.word	0x0000a420
        /*0b40*/ 	.word	0x00000008
        /*0b44*/ 	.word	0x00000130
        /*0b48*/ 	.short	0x010a
        /*0b4a*/ 	.byte	0xff
	.zero		1


	//   ....[165]....
        /*0b4c*/ 	.word	0x0000a480
        /*0b50*/ 	.word	0x00000000
        /*0b54*/ 	.word	0x00000128
        /*0b58*/ 	.short	0x010a
        /*0b5a*/ 	.byte	0xff
	.zero		1


	//   ....[166]....
        /*0b5c*/ 	.word	0x0000a4e0
        /*0b60*/ 	.word	0x00000005
        /*0b64*/ 	.word	0x00000110
        /*0b68*/ 	.short	0x010a
        /*0b6a*/ 	.byte	0xff
	.zero		1


	//   ....[167]....
        /*0b6c*/ 	.word	0x0000a540
        /*0b70*/ 	.word	0x00000005
        /*0b74*/ 	.word	0x00000118
        /*0b78*/ 	.short	0x010a
        /*0b7a*/ 	.byte	0xff
	.zero		1


	//   ....[168]....
        /*0b7c*/ 	.word	0x0000a5a0
        /*0b80*/ 	.word	0x00000000
        /*0b84*/ 	.word	0x00000110
        /*0b88*/ 	.short	0x010a
        /*0b8a*/ 	.byte	0xff
	.zero		1


	//   ....[169]....
        /*0b8c*/ 	.word	0x0000a5f0
        /*0b90*/ 	.word	0x00000003
        /*0b94*/ 	.word	0x00000130
        /*0b98*/ 	.short	0x010a
        /*0b9a*/ 	.byte	0xff
	.zero		1


	//   ....[170]....
        /*0b9c*/ 	.word	0x0000a640
        /*0ba0*/ 	.word	0x00000003
        /*0ba4*/ 	.word	0x00000100
        /*0ba8*/ 	.short	0x010a
        /*0baa*/ 	.byte	0xff
	.zero		1


	//   ....[171]....
        /*0bac*/ 	.word	0x0000a690
        /*0bb0*/ 	.word	0x00000090
        /*0bb4*/ 	.word	0x00000150
        /*0bb8*/ 	.short	0x010a
        /*0bba*/ 	.byte	0xff
	.zero		1


	//   ....[172]....
        /*0bbc*/ 	.word	0x0000a6e0
        /*0bc0*/ 	.word	0x00000072
        /*0bc4*/ 	.word	0x00000100
        /*0bc8*/ 	.short	0x010a
        /*0bca*/ 	.byte	0xff
	.zero		1


	//----- nvinfo : EIATTR_NUM_MBARRIERS
	.align		4
.L_47:
        /*0bcc*/ 	.byte	0x03, 0x38
        /*0bce*/ 	.short	0x0037


	//----- nvinfo : EIATTR_EXIT_INSTR_OFFSETS
	.align		4
        /*0bd0*/ 	.byte	0x04, 0x1c
        /*0bd2*/ 	.short	(.L_49 - .L_48)


	//   ....[0]....
.L_48:
        /*0bd4*/ 	.word	0x00003330


	//   ....[1]....
        /*0bd8*/ 	.word	0x00003820


	//   ....[2]....
        /*0bdc*/ 	.word	0x00003880


	//   ....[3]....
        /*0be0*/ 	.word	0x00004b20


	//   ....[4]....
        /*0be4*/ 	.word	0x000059d0


	//   ....[5]....
        /*0be8*/ 	.word	0x00005a10


	//   ....[6]....
        /*0bec*/ 	.word	0x000097d0


	//----- nvinfo : EIATTR_MAX_THREADS
	.align		4
.L_49:
        /*0bf0*/ 	.byte	0x04, 0x05
        /*0bf2*/ 	.short	(.L_51 - .L_50)
.L_50:
        /*0bf4*/ 	.word	0x00000100
        /*0bf8*/ 	.word	0x00000001
        /*0bfc*/ 	.word	0x00000001


	//----- nvinfo : EIATTR_CRS_STACK_SIZE
	.align		4
.L_51:
        /*0c00*/ 	.byte	0x04, 0x1e
        /*0c02*/ 	.short	(.L_53 - .L_52)
.L_52:
        /*0c04*/ 	.word	0x00000000


	//----- nvinfo : EIATTR_CBANK_PARAM_SIZE
	.align		4
.L_53:
        /*0c08*/ 	.byte	0x03, 0x19
        /*0c0a*/ 	.short	0x0800


	//----- nvinfo : EIATTR_PARAM_CBANK
	.align		4
        /*0c0c*/ 	.byte	0x04, 0x0a
        /*0c0e*/ 	.short	(.L_55 - .L_54)
	.align		4
.L_54:
        /*0c10*/ 	.word	index@(.nv.constant0._ZN7cutlass13device_kernelINS_4gemm6kernel13GemmUniversalIN4cute5tupleIJiiiiEEENS1_10collective13CollectiveMmaINS1_35MainloopSm100TmaUmmaWarpSpecializedILi16ELi2ELi4ENS5_IJNS4_1CILi4EEENSA_ILi1EEESC_EEEEENS5_IJNSA_ILi256EEENSA_ILi128EEENSA_ILi64EEEEEEaNS5_IJlSC_lEEEaSJ_NS4_8TiledMMAINS4_8MMA_AtomIJNS4_21SM100_MMA_S8_2x1SM_SSIaaiLi256ELi128ELNS4_4UMMA5MajorE0ELSO_0ELNSN_8SaturateE0EEEEEENS4_6LayoutINS5_IJSC_SC_SC_EEENS5_IJNSA_ILi0EEESU_SU_EEEEENS5_IJNS4_10UnderscoreESX_SX_EEEEENS4_18SM100_TMA_2SM_LOADENS4_14ComposedLayoutINS4_7SwizzleILi2ELi4ELi3EEENS4_18smem_ptr_flag_bitsILi8EEENSS_INS5_IJNSA_ILi8EEESH_EEENS5_IJSH_SC_EEEEEEEvNS4_8identityENS4_28SM100_TMA_2SM_LOAD_MULTICASTES1A_vS1B_EENS_8epilogue10collective18CollectiveEpilogueINS1E_23Sm100TmaWarpSpecializedILi2ELi2ELi64ELb0ELb0EEEJNS5_IJSG_SG_SH_EEENS5_IJNSS_ISG_SC_EENSS_ISH_SC_EEEEEaSJ_aSJ_NS1E_6fusion15FusionCallbacksIS1I_NS1N_17LinearCombinationIaiaiLNS_15FloatRoundStyleE2EEES1J_S1M_JEEENS4_5SM1004TMEM4LOAD26SM100_TMEM_LOAD_32dp32b64xENS4_13SM90_TMA_LOADES1A_NS4_39AutoVectorizingCopyWithAssumedAlignmentILi128EEENS4_14SM90_TMA_STOREES1A_S1Z_S1Z_EEEvvEEEEvNT_6ParamsE)
        /*0c14*/ 	.short	0x0380
        /*0c16*/ 	.short	0x0800


	//----- nvinfo : EIATTR_SW_WAR
	.align		4
.L_55:
        /*0c18*/ 	.byte	0x04, 0x36
        /*0c1a*/ 	.short	(.L_57 - .L_56)
.L_56:
        /*0c1c*/ 	.word	0x00000008
.L_57:


//--------------------- .nv.callgraph             --------------------------
	.section	.nv.callgraph,"",@"SHT_CUDA_CALLGRAPH"
	.align	4
	.sectionentsize	8
	.align		4
        /*0000*/ 	.word	0x00000000
	.align		4
        /*0004*/ 	.word	0xffffffff
	.align		4
        /*0008*/ 	.word	index@(_ZN7cutlass13device_kernelINS_4gemm6kernel13GemmUniversalIN4cute5tupleIJiiiiEEENS1_10collective13CollectiveMmaINS1_35MainloopSm100TmaUmmaWarpSpecializedILi16ELi2ELi4ENS5_IJNS4_1CILi4EEENSA_ILi1EEESC_EEEEENS5_IJNSA_ILi256EEENSA_ILi128EEENSA_ILi64EEEEEEaNS5_IJlSC_lEEEaSJ_NS4_8TiledMMAINS4_8MMA_AtomIJNS4_21SM100_MMA_S8_2x1SM_SSIaaiLi256ELi128ELNS4_4UMMA5MajorE0ELSO_0ELNSN_8SaturateE0EEEEEENS4_6LayoutINS5_IJSC_SC_SC_EEENS5_IJNSA_ILi0EEESU_SU_EEEEENS5_IJNS4_10UnderscoreESX_SX_EEEEENS4_18SM100_TMA_2SM_LOADENS4_14ComposedLayoutINS4_7SwizzleILi2ELi4ELi3EEENS4_18smem_ptr_flag_bitsILi8EEENSS_INS5_IJNSA_ILi8EEESH_EEENS5_IJSH_SC_EEEEEEEvNS4_8identityENS4_28SM100_TMA_2SM_LOAD_MULTICASTES1A_vS1B_EENS_8epilogue10collective18CollectiveEpilogueINS1E_23Sm100TmaWarpSpecializedILi2ELi2ELi64ELb0ELb0EEEJNS5_IJSG_SG_SH_EEENS5_IJNSS_ISG_SC_EENSS_ISH_SC_EEEEEaSJ_aSJ_NS1E_6fusion15FusionCallbacksIS1I_NS1N_17LinearCombinationIaiaiLNS_15FloatRoundStyleE2EEES1J_S1M_JEEENS4_5SM1004TMEM4LOAD26SM100_TMEM_LOAD_32dp32b64xENS4_13SM90_TMA_LOADES1A_NS4_39AutoVectorizingCopyWithAssumedAlignmentILi128EEENS4_14SM90_TMA_STOREES1A_S1Z_S1Z_EEEvvEEEEvNT_6ParamsE)
	.align		4
        /*000c*/ 	.word	index@(__assertfail)
	.align		4
        /*0010*/ 	.word	0x00000000
	.align		4
        /*0014*/ 	.word	0xfffffffe
	.align		4
        /*0018*/ 	.word	0x00000000
	.align		4
        /*001c*/ 	.word	0xfffffffd
	.align		4
        /*0020*/ 	.word	0x00000000
	.align		4
        /*0024*/ 	.word	0xfffffffc


//--------------------- .nv.constant4             --------------------------
	.section	.nv.constant4,"a",@progbits
	.align	8
	.align		8
.nv.constant4:
        /*0000*/ 	.dword	__assertfail
	.align		8
        /*0008*/ 	.dword	__unnamed_1
	.align		8
        /*0010*/ 	.dword	__unnamed_2
	.align		8
        /*0018*/ 	.dword	_ZN40_INTERNAL_bedaeedb_4_k_cu_b8076d1f_216254cuda3std3__45__cpo5beginE
	.align		8
        /*0020*/ 	.dword	_ZN40_INTERNAL_bedaeedb_4_k_cu_b8076d1f_216254cuda3std3__45__cpo3endE
	.align		8
        /*0028*/ 	.dword	_ZN40_INTERNAL_bedaeedb_4_k_cu_b8076d1f_216254cuda3std3__45__cpo6cbeginE
	.align		8
        /*0030*/ 	.dword	_ZN40_INTERNAL_bedaeedb_4_k_cu_b8076d1f_216254cuda3std3__45__cpo4cendE
	.align		8
        /*0038*/ 	.dword	_ZN40_INTERNAL_bedaeedb_4_k_cu_b8076d1f_216254cuda3std3__442_GLOBAL__N__bedaeedb_4_k_cu_b8076d1f_216256ignoreE
	.align		8
        /*0040*/ 	.dword	_ZN40_INTERNAL_bedaeedb_4_k_cu_b8076d1f_216254cuda3std3__419piecewise_constructE
	.align		8
        /*0048*/ 	.dword	_ZN40_INTERNAL_bedaeedb_4_k_cu_b8076d1f_216254cuda3std3__48in_placeE
	.align		8
        /*0050*/ 	.dword	_ZN40_INTERNAL_bedaeedb_4_k_cu_b8076d1f_216254cuda3std6ranges3__45__cpo4swapE
	.align		8
        /*0058*/ 	.dword	_ZN40_INTERNAL_bedaeedb_4_k_cu_b8076d1f_216254cuda3std6ranges3__45__cpo9iter_moveE
	.align		8
        /*0060*/ 	.dword	_ZN40_INTERNAL_bedaeedb_4_k_cu_b8076d1f_216254cute7productE
	.align		8
        /*0068*/ 	.dword	_ZN40_INTERNAL_bedaeedb_4_k_cu_b8076d1f_216254cute1_E
	.align		8
        /*0070*/ 	.dword	$str$25
	.align		8
        /*0078*/ 	.dword	$str$26
	.align		8
        /*0080*/ 	.dword	$str$27
	.align		8
        /*0088*/ 	.dword	$str$28


//--------------------- .text._ZN7cutlass13device_kernelINS_4gemm6kernel13GemmUniversalIN4cute5tupleIJiiiiEEENS1_10collective13CollectiveMmaINS1_35MainloopSm100TmaUmmaWarpSpecializedILi16ELi2ELi4ENS5_IJNS4_1CILi4EEENSA_ILi1EEESC_EEEEENS5_IJNSA_ILi256EEENSA_ILi128EEENSA_ILi64EEEEEEaNS5_IJlSC_lEEEaSJ_NS4_8TiledMMAINS4_8MMA_AtomIJNS4_21SM100_MMA_S8_2x1SM_SSIaaiLi256ELi128ELNS4_4UMMA5MajorE0ELSO_0ELNSN_8SaturateE0EEEEEENS4_6LayoutINS5_IJSC_SC_SC_EEENS5_IJNSA_ILi0EEESU_SU_EEEEENS5_IJNS4_10UnderscoreESX_SX_EEEEENS4_18SM100_TMA_2SM_LOADENS4_14ComposedLayoutINS4_7SwizzleILi2ELi4ELi3EEENS4_18smem_ptr_flag_bitsILi8EEENSS_INS5_IJNSA_ILi8EEESH_EEENS5_IJSH_SC_EEEEEEEvNS4_8identityENS4_28SM100_TMA_2SM_LOAD_MULTICASTES1A_vS1B_EENS_8epilogue10collective18CollectiveEpilogueINS1E_23Sm100TmaWarpSpecializedILi2ELi2ELi64ELb0ELb0EEEJNS5_IJSG_SG_SH_EEENS5_IJNSS_ISG_SC_EENSS_ISH_SC_EEEEEaSJ_aSJ_NS1E_6fusion15FusionCallbacksIS1I_NS1N_17LinearCombinationIaiaiLNS_15FloatRoundStyleE2EEES1J_S1M_JEEENS4_5SM1004TMEM4LOAD26SM100_TMEM_LOAD_32dp32b64xENS4_13SM90_TMA_LOADES1A_NS4_39AutoVectorizingCopyWithAssumedAlignmentILi128EEENS4_14SM90_TMA_STOREES1A_S1Z_S1Z_EEEvvEEEEvNT_6ParamsE --------------------------
	.section	.text._ZN7cutlass13device_kernelINS_4gemm6kernel13GemmUniversalIN4cute5tupleIJiiiiEEENS1_10collective13CollectiveMmaINS1_35MainloopSm100TmaUmmaWarpSpecializedILi16ELi2ELi4ENS5_IJNS4_1CILi4EEENSA_ILi1EEESC_EEEEENS5_IJNSA_ILi256EEENSA_ILi128EEENSA_ILi64EEEEEEaNS5_IJlSC_lEEEaSJ_NS4_8TiledMMAINS4_8MMA_AtomIJNS4_21SM100_MMA_S8_2x1SM_SSIaaiLi256ELi128ELNS4_4UMMA5MajorE0ELSO_0ELNSN_8SaturateE0EEEEEENS4_6LayoutINS5_IJSC_SC_SC_EEENS5_IJNSA_ILi0EEESU_SU_EEEEENS5_IJNS4_10UnderscoreESX_SX_EEEEENS4_18SM100_TMA_2SM_LOADENS4_14ComposedLayoutINS4_7SwizzleILi2ELi4ELi3EEENS4_18smem_ptr_flag_bitsILi8EEENSS_INS5_IJNSA_ILi8EEESH_EEENS5_IJSH_SC_EEEEEEEvNS4_8identityENS4_28SM100_TMA_2SM_LOAD_MULTICASTES1A_vS1B_EENS_8epilogue10collective18CollectiveEpilogueINS1E_23Sm100TmaWarpSpecializedILi2ELi2ELi64ELb0ELb0EEEJNS5_IJSG_SG_SH_EEENS5_IJNSS_ISG_SC_EENSS_ISH_SC_EEEEEaSJ_aSJ_NS1E_6fusion15FusionCallbacksIS1I_NS1N_17LinearCombinationIaiaiLNS_15FloatRoundStyleE2EEES1J_S1M_JEEENS4_5SM1004TMEM4LOAD26SM100_TMEM_LOAD_32dp32b64xENS4_13SM90_TMA_LOADES1A_NS4_39AutoVectorizingCopyWithAssumedAlignmentILi128EEENS4_14SM90_TMA_STOREES1A_S1Z_S1Z_EEEvvEEEEvNT_6ParamsE,"ax",@progbits
	.align	128
.text._ZN7cutlass13device_kernelINS_4gemm6kernel13GemmUniversalIN4cute5tupleIJiiiiEEENS1_10collective13CollectiveMmaINS1_35MainloopSm100TmaUmmaWarpSpecializedILi16ELi2ELi4ENS5_IJNS4_1CILi4EEENSA_ILi1EEESC_EEEEENS5_IJNSA_ILi256EEENSA_ILi128EEENSA_ILi64EEEEEEaNS5_IJlSC_lEEEaSJ_NS4_8TiledMMAINS4_8MMA_AtomIJNS4_21SM100_MMA_S8_2x1SM_SSIaaiLi256ELi128ELNS4_4UMMA5MajorE0ELSO_0ELNSN_8SaturateE0EEEEEENS4_6LayoutINS5_IJSC_SC_SC_EEENS5_IJNSA_ILi0EEESU_SU_EEEEENS5_IJNS4_10UnderscoreESX_SX_EEEEENS4_18SM100_TMA_2SM_LOADENS4_14ComposedLayoutINS4_7SwizzleILi2ELi4ELi3EEENS4_18smem_ptr_flag_bitsILi8EEENSS_INS5_IJNSA_ILi8EEESH_EEENS5_IJSH_SC_EEEEEEEvNS4_8identityENS4_28SM100_TMA_2SM_LOAD_MULTICASTES1A_vS1B_EENS_8epilogue10collective18CollectiveEpilogueINS1E_23Sm100TmaWarpSpecializedILi2ELi2ELi64ELb0ELb0EEEJNS5_IJSG_SG_SH_EEENS5_IJNSS_ISG_SC_EENSS_ISH_SC_EEEEEaSJ_aSJ_NS1E_6fusion15FusionCallbacksIS1I_NS1N_17LinearCombinationIaiaiLNS_15FloatRoundStyleE2EEES1J_S1M_JEEENS4_5SM1004TMEM4LOAD26SM100_TMEM_LOAD_32dp32b64xENS4_13SM90_TMA_LOADES1A_NS4_39AutoVectorizingCopyWithAssumedAlignmentILi128EEENS4_14SM90_TMA_STOREES1A_S1Z_S1Z_EEEvvEEEEvNT_6ParamsE:
        .type           _ZN7cutlass13device_kernelINS_4gemm6kernel13GemmUniversalIN4cute5tupleIJiiiiEEENS1_10collective13CollectiveMmaINS1_35MainloopSm100TmaUmmaWarpSpecializedILi16ELi2ELi4ENS5_IJNS4_1CILi4EEENSA_ILi1EEESC_EEEEENS5_IJNSA_ILi256EEENSA_ILi128EEENSA_ILi64EEEEEEaNS5_IJlSC_lEEEaSJ_NS4_8TiledMMAINS4_8MMA_AtomIJNS4_21SM100_MMA_S8_2x1SM_SSIaaiLi256ELi128ELNS4_4UMMA5MajorE0ELSO_0ELNSN_8SaturateE0EEEEEENS4_6LayoutINS5_IJSC_SC_SC_EEENS5_IJNSA_ILi0EEESU_SU_EEEEENS5_IJNS4_10UnderscoreESX_SX_EEEEENS4_18SM100_TMA_2SM_LOADENS4_14ComposedLayoutINS4_7SwizzleILi2ELi4ELi3EEENS4_18smem_ptr_flag_bitsILi8EEENSS_INS5_IJNSA_ILi8EEESH_EEENS5_IJSH_SC_EEEEEEEvNS4_8identityENS4_28SM100_TMA_2SM_LOAD_MULTICASTES1A_vS1B_EENS_8epilogue10collective18CollectiveEpilogueINS1E_23Sm100TmaWarpSpecializedILi2ELi2ELi64ELb0ELb0EEEJNS5_IJSG_SG_SH_EEENS5_IJNSS_ISG_SC_EENSS_ISH_SC_EEEEEaSJ_aSJ_NS1E_6fusion15FusionCallbacksIS1I_NS1N_17LinearCombinationIaiaiLNS_15FloatRoundStyleE2EEES1J_S1M_JEEENS4_5SM1004TMEM4LOAD26SM100_TMEM_LOAD_32dp32b64xENS4_13SM90_TMA_LOADES1A_NS4_39AutoVectorizingCopyWithAssumedAlignmentILi128EEENS4_14SM90_TMA_STOREES1A_S1Z_S1Z_EEEvvEEEEvNT_6ParamsE,@function
        .size           _ZN7cutlass13device_kernelINS_4gemm6kernel13GemmUniversalIN4cute5tupleIJiiiiEEENS1_10collective13CollectiveMmaINS1_35MainloopSm100TmaUmmaWarpSpecializedILi16ELi2ELi4ENS5_IJNS4_1CILi4EEENSA_ILi1EEESC_EEEEENS5_IJNSA_ILi256EEENSA_ILi128EEENSA_ILi64EEEEEEaNS5_IJlSC_lEEEaSJ_NS4_8TiledMMAINS4_8MMA_AtomIJNS4_21SM100_MMA_S8_2x1SM_SSIaaiLi256ELi128ELNS4_4UMMA5MajorE0ELSO_0ELNSN_8SaturateE0EEEEEENS4_6LayoutINS5_IJSC_SC_SC_EEENS5_IJNSA_ILi0EEESU_SU_EEEEENS5_IJNS4_10UnderscoreESX_SX_EEEEENS4_18SM100_TMA_2SM_LOADENS4_14ComposedLayoutINS4_7SwizzleILi2ELi4ELi3EEENS4_18smem_ptr_flag_bitsILi8EEENSS_INS5_IJNSA_ILi8EEESH_EEENS5_IJSH_SC_EEEEEEEvNS4_8identityENS4_28SM100_TMA_2SM_LOAD_MULTICASTES1A_vS1B_EENS_8epilogue10collective18CollectiveEpilogueINS1E_23Sm100TmaWarpSpecializedILi2ELi2ELi64ELb0ELb0EEEJNS5_IJSG_SG_SH_EEENS5_IJNSS_ISG_SC_EENSS_ISH_SC_EEEEEaSJ_aSJ_NS1E_6fusion15FusionCallbacksIS1I_NS1N_17LinearCombinationIaiaiLNS_15FloatRoundStyleE2EEES1J_S1M_JEEENS4_5SM1004TMEM4LOAD26SM100_TMEM_LOAD_32dp32b64xENS4_13SM90_TMA_LOADES1A_NS4_39AutoVectorizingCopyWithAssumedAlignmentILi128EEENS4_14SM90_TMA_STOREES1A_S1Z_S1Z_EEEvvEEEEvNT_6ParamsE,(.L_x_200 - _ZN7cutlass13device_kernelINS_4gemm6kernel13GemmUniversalIN4cute5tupleIJiiiiEEENS1_10collective13CollectiveMmaINS1_35MainloopSm100TmaUmmaWarpSpecializedILi16ELi2ELi4ENS5_IJNS4_1CILi4EEENSA_ILi1EEESC_EEEEENS5_IJNSA_ILi256EEENSA_ILi128EEENSA_ILi64EEEEEEaNS5_IJlSC_lEEEaSJ_NS4_8TiledMMAINS4_8MMA_AtomIJNS4_21SM100_MMA_S8_2x1SM_SSIaaiLi256ELi128ELNS4_4UMMA5MajorE0ELSO_0ELNSN_8SaturateE0EEEEEENS4_6LayoutINS5_IJSC_SC_SC_EEENS5_IJNSA_ILi0EEESU_SU_EEEEENS5_IJNS4_10UnderscoreESX_SX_EEEEENS4_18SM100_TMA_2SM_LOADENS4_14ComposedLayoutINS4_7SwizzleILi2ELi4ELi3EEENS4_18smem_ptr_flag_bitsILi8EEENSS_INS5_IJNSA_ILi8EEESH_EEENS5_IJSH_SC_EEEEEEEvNS4_8identityENS4_28SM100_TMA_2SM_LOAD_MULTICASTES1A_vS1B_EENS_8epilogue10collective18CollectiveEpilogueINS1E_23Sm100TmaWarpSpecializedILi2ELi2ELi64ELb0ELb0EEEJNS5_IJSG_SG_SH_EEENS5_IJNSS_ISG_SC_EENSS_ISH_SC_EEEEEaSJ_aSJ_NS1E_6fusion15FusionCallbacksIS1I_NS1N_17LinearCombinationIaiaiLNS_15FloatRoundStyleE2EEES1J_S1M_JEEENS4_5SM1004TMEM4LOAD26SM100_TMEM_LOAD_32dp32b64xENS4_13SM90_TMA_LOADES1A_NS4_39AutoVectorizingCopyWithAssumedAlignmentILi128EEENS4_14SM90_TMA_STOREES1A_S1Z_S1Z_EEEvvEEEEvNT_6ParamsE)
        .other          _ZN7cutlass13device_kernelINS_4gemm6kernel13GemmUniversalIN4cute5tupleIJiiiiEEENS1_10collective13CollectiveMmaINS1_35MainloopSm100TmaUmmaWarpSpecializedILi16ELi2ELi4ENS5_IJNS4_1CILi4EEENSA_ILi1EEESC_EEEEENS5_IJNSA_ILi256EEENSA_ILi128EEENSA_ILi64EEEEEEaNS5_IJlSC_lEEEaSJ_NS4_8TiledMMAINS4_8MMA_AtomIJNS4_21SM100_MMA_S8_2x1SM_SSIaaiLi256ELi128ELNS4_4UMMA5MajorE0ELSO_0ELNSN_8SaturateE0EEEEEENS4_6LayoutINS5_IJSC_SC_SC_EEENS5_IJNSA_ILi0EEESU_SU_EEEEENS5_IJNS4_10UnderscoreESX_SX_EEEEENS4_18SM100_TMA_2SM_LOADENS4_14ComposedLayoutINS4_7SwizzleILi2ELi4ELi3EEENS4_18smem_ptr_flag_bitsILi8EEENSS_INS5_IJNSA_ILi8EEESH_EEENS5_IJSH_SC_EEEEEEEvNS4_8identityENS4_28SM100_TMA_2SM_LOAD_MULTICASTES1A_vS1B_EENS_8epilogue10collective18CollectiveEpilogueINS1E_23Sm100TmaWarpSpecializedILi2ELi2ELi64ELb0ELb0EEEJNS5_IJSG_SG_SH_EEENS5_IJNSS_ISG_SC_EENSS_ISH_SC_EEEEEaSJ_aSJ_NS1E_6fusion15FusionCallbacksIS1I_NS1N_17LinearCombinationIaiaiLNS_15FloatRoundStyleE2EEES1J_S1M_JEEENS4_5SM1004TMEM4LOAD26SM100_TMEM_LOAD_32dp32b64xENS4_13SM90_TMA_LOADES1A_NS4_39AutoVectorizingCopyWithAssumedAlignmentILi128EEENS4_14SM90_TMA_STOREES1A_S1Z_S1Z_EEEvvEEEEvNT_6ParamsE,@"STO_CUDA_ENTRY STV_DEFAULT"
_ZN7cutlass13device_kernelINS_4gemm6kernel13GemmUniversalIN4cute5tupleIJiiiiEEENS1_10collective13CollectiveMmaINS1_35MainloopSm100TmaUmmaWarpSpecializedILi16ELi2ELi4ENS5_IJNS4_1CILi4EEENSA_ILi1EEESC_EEEEENS5_IJNSA_ILi256EEENSA_ILi128EEENSA_ILi64EEEEEEaNS5_IJlSC_lEEEaSJ_NS4_8TiledMMAINS4_8MMA_AtomIJNS4_21SM100_MMA_S8_2x1SM_SSIaaiLi256ELi128ELNS4_4UMMA5MajorE0ELSO_0ELNSN_8SaturateE0EEEEEENS4_6LayoutINS5_IJSC_SC_SC_EEENS5_IJNSA_ILi0EEESU_SU_EEEEENS5_IJNS4_10UnderscoreESX_SX_EEEEENS4_18SM100_TMA_2SM_LOADENS4_14ComposedLayoutINS4_7SwizzleILi2ELi4ELi3EEENS4_18smem_ptr_flag_bitsILi8EEENSS_INS5_IJNSA_ILi8EEESH_EEENS5_IJSH_SC_EEEEEEEvNS4_8identityENS4_28SM100_TMA_2SM_LOAD_MULTICASTES1A_vS1B_EENS_8epilogue10collective18CollectiveEpilogueINS1E_23Sm100TmaWarpSpecializedILi2ELi2ELi64ELb0ELb0EEEJNS5_IJSG_SG_SH_EEENS5_IJNSS_ISG_SC_EENSS_ISH_SC_EEEEEaSJ_aSJ_NS1E_6fusion15FusionCallbacksIS1I_NS1N_17LinearCombinationIaiaiLNS_15FloatRoundStyleE2EEES1J_S1M_JEEENS4_5SM1004TMEM4LOAD26SM100_TMEM_LOAD_32dp32b64xENS4_13SM90_TMA_LOADES1A_NS4_39AutoVectorizingCopyWithAssumedAlignmentILi128EEENS4_14SM90_TMA_STOREES1A_S1Z_S1Z_EEEvvEEEEvNT_6ParamsE:
[----:B------:R-:W1:Y:S01]  /*0000*/  LDC R1, c[0x0][0x37c] ;  /* 0x0000df00ff017b82 */ /* 0x000e620000000800 */
[----:B------:R-:W2:Y:S01]  /*0010*/  S2R R154, SR_TID.X ;  /* 0x00000000009a7919 */ /* 0x000ea20000002100 */
[----:B------:R-:W3:Y:S06]  /*0020*/  LDCU.64 UR8, c[0x0][0x890] ;  /* 0x00011200ff0877ac */ /* 0x000eec0008000a00 */
[----:B------:R-:W4:Y:S01]  /*0030*/  S2UR UR46, SR_CgaCtaId ;  /* 0x00000000002e79c3 */ /* 0x000f220000008800 */
[----:B------:R-:W-:Y:S02]  /*0040*/  PRMT R140, RZ, 0x7610, R140 ;  /* 0x00007610ff8c7816 */ /* 0x000fe4000000008c */
[----:B------:R-:W-:Y:S01]  /*0050*/  ELECT P1, URZ, PT ;  /* 0x0000000000ff782f */ /* 0x000fe20003820000 */
[----:B---3--:R-:W-:-:S04]  /*0060*/  UISETP.NE.U32.AND UP0, UPT, UR8, URZ, UPT ;  /* 0x000000ff0800728c */ /* 0x008fc8000bf05070 */
[----:B------:R-:W-:Y:S02]  /*0070*/  UISETP.NE.AND.EX UP0, UPT, UR9, URZ, UPT, UP0 ;  /* 0x000000ff0900728c */ /* 0x000fe4000bf05300 */
[----:B----4-:R-:W-:Y:S02]  /*0080*/  ULOP3.LUT UR33, UR46, 0x1, URZ, 0xc0, !UPT ;  /* 0x000000012e217892 */ /* 0x010fe4000f8ec0ff */
[----:B------:R-:W-:Y:S01]  /*0090*/  ULOP3.LUT UR34, UR46, 0x1, URZ, 0x3c, !UPT ;  /* 0x000000012e227892 */ /* 0x000fe2000f8e3cff */
[----:B--2---:R-:W-:-:S05]  /*00a0*/  SHF.R.U32.HI R141, RZ, 0x5, R154 ;  /* 0x00000005ff8d7819 */ /* 0x004fca000001169a */
[----:B------:R-:W2:Y:S02]  /*00b0*/  SHFL.IDX PT, R0, R141, RZ, 0x1f ;  /* 0x00001fff8d007589 */ /* 0x000ea400000e0000 */
[----:B--2---:R-:W-:Y:S01]  /*00c0*/  R2UR UR22, R0 ;  /* 0x00000000001672ca */ /* 0x004fe200000e0000 */
[----:B-1----:R-:W-:-:S14]  /*00d0*/  BRA.U UP0, `(.L_x_0) ;  /* 0x0000000100307547 */ /* 0x002fdc000b800000 */
[----:B------:R-:W1:Y:S02]  /*00e0*/  LDCU.64 UR4, c[0x0][0x888] ;  /* 0x00011100ff0477ac */ /* 0x000e640008000a00 */
[----:B-1----:R-:W-:-:S04]  /*00f0*/  UISETP.NE.U32.AND UP0, UPT, UR4, URZ, UPT ;  /* 0x000000ff0400728c */ /* 0x002fc8000bf05070 */
[----:B------:R-:W-:-:S09]  /*0100*/  UISETP.NE.AND.EX UP0, UPT, UR5, URZ, UPT, UP0 ;  /* 0x000000ff0500728c */ /* 0x000fd2000bf05300 */
[----:B------:R-:W-:Y:S05]  /*0110*/  BRA.U !UP0, `(.L_x_1) ;  /* 0x0000000108147547 */ /* 0x000fea000b800000 */
[----:B------:R-:W1:Y:S01]  /*0120*/  LDC.64 R72, c[0x0][0x888] ;  /* 0x00022200ff487b82 */ /* 0x000e620000000a00 */
[----:B------:R-:W1:Y:S02]  /*0130*/  LDCU.64 UR4, c[0x0][0x358] ;  /* 0x00006b00ff0477ac */ /* 0x000e640008000a00 */
[----:B-1----:R1:W5:Y:S01]  /*0140*/  LDG.E R72, desc[UR4][R72.64] ;  /* 0x0000000448487981 */ /* 0x002362000c1e1900 */
[----:B------:R-:W-:Y:S01]  /*0150*/  HFMA2 R140, -RZ, RZ, 0, 5.9604644775390625e-08 ;  /* 0x00000001ff8c7431 */ /* 0x000fe200000001ff */
[----:B------:R-:W-:Y:S05]  /*0160*/  BRA `(.L_x_0) ;  /* 0x00000000000c7947 */ /* 0x000fea0003800000 */
.L_x_1:
[----:B------:R-:W1:Y:S01]  /*0170*/  LDCU UR4, c[0x0][0x880] ;  /* 0x00011000ff0477ac */ /* 0x000e620008000800 */
[----:B------:R-:W-:Y:S01]  /*0180*/  HFMA2 R140, -RZ, RZ, 0, 5.9604644775390625e-08 ;  /* 0x00000001ff8c7431 */ /* 0x000fe200000001ff */
[----:B-1----:R-:W-:-:S07]  /*0190*/  MOV R72, UR4 ;  /* 0x0000000400487c02 */ /* 0x002fce0008000f00 */
.L_x_0:
[----:B------:R-:W2:Y:S02]  /*01a0*/  LDCU.64 UR4, c[0x0][0x8b0] ;  /* 0x00011600ff0477ac */ /* 0x000ea40008000a00 */
[----:B--2---:R-:W-:-:S04]  /*01b0*/  UISETP.NE.U32.AND UP0, UPT, UR4, URZ, UPT ;  /* 0x000000ff0400728c */ /* 0x004fc8000bf05070 */
[----:B------:R-:W-:-:S09]  /*01c0*/  UISETP.NE.AND.EX UP0, UPT, UR5, URZ, UPT, UP0 ;  /* 0x000000ff0500728c */ /* 0x000fd2000bf05300 */
[----:B------:R-:W-:Y:S05]  /*01d0*/  BRA.U UP0, `(.L_x_2) ;  /* 0x0000000100287547 */ /* 0x000fea000b800000 */
[----:B------:R-:W2:Y:S02]  /*01e0*/  LDCU.64 UR4, c[0x0][0x8a8] ;  /* 0x00011500ff0477ac */ /* 0x000ea40008000a00 */
[----:B--2---:R-:W-:-:S04]  /*01f0*/  UISETP.NE.U32.AND UP0, UPT, UR4, URZ, UPT ;  /* 0x000000ff0400728c */ /* 0x004fc8000bf05070 */
[----:B------:R-:W-:-:S09]  /*0200*/  UISETP.NE.AND.EX UP0, UPT, UR5, URZ, UPT, UP0 ;  /* 0x000000ff0500728c */ /* 0x000fd2000bf05300 */
[----:B------:R-:W-:Y:S05]  /*0210*/  BRA.U !UP0, `(.L_x_3) ;  /* 0x0000000108107547 */ /* 0x000fea000b800000 */
[----:B------:R-:W2:Y:S01]  /*0220*/  LDC.64 R70, c[0x0][0x8a8] ;  /* 0x00022a00ff467b82 */ /* 0x000ea20000000a00 */
[----:B------:R-:W2:Y:S02]  /*0230*/  LDCU.64 UR4, c[0x0][0x358] ;  /* 0x00006b00ff0477ac */ /* 0x000ea40008000a00 */
[----:B--2---:R2:W5:Y:S01]  /*0240*/  LDG.E R70, desc[UR4][R70.64] ;  /* 0x0000000446467981 */ /* 0x004562000c1e1900 */
[----:B------:R-:W-:Y:S05]  /*0250*/  BRA `(.L_x_2) ;  /* 0x0000000000087947 */ /* 0x000fea0003800000 */
.L_x_3:
[----:B------:R-:W2:Y:S02]  /*0260*/  LDCU UR4, c[0x0][0x8a0] ;  /* 0x00011400ff0477ac */ /* 0x000ea40008000800 */
[----:B--2---:R-:W-:Y:S02]  /*0270*/  MOV R70, UR4 ;  /* 0x0000000400467c02 */ /* 0x004fe40008000f00 */
.L_x_2:
[----:B------:R-:W-:Y:S01]  /*0280*/  IMAD.U32 R0, RZ, RZ, UR22 ;  /* 0x00000016ff007e24 */ /* 0x000fe2000f8e00ff */
[----:B------:R-:W-:Y:S04]  /*0290*/  BSSY.RECONVERGENT B0, `(.L_x_4) ;  /* 0x000000c000007945 */ /* 0x000fe80003800200 */
[C---:B------:R-:W-:Y:S02]  /*02a0*/  ISETP.NE.OR P2, PT, R0.reuse, 0x1, !P1 ;  /* 0x000000010000780c */ /* 0x040fe40004f45670 */
[----:B------:R-:W-:-:S11]  /*02b0*/  ISETP.NE.OR P0, PT, R0, 0x3, !P1 ;  /* 0x000000030000780c */ /* 0x000fd60004f05670 */
[----:B------:R-:W-:Y:S05]  /*02c0*/  @P2 BRA `(.L_x_5) ;  /* 0x0000000000202947 */ /* 0x000fea0003800000 */
[----:B------:R-:W3:Y:S02]  /*02d0*/  LDCU.64 UR4, c[0x0][0x348] ;  /* 0x00006900ff0477ac */ /* 0x000ee40008000a00 */
[----:B---3--:R-:W-:Y:S02]  /*02e0*/  UIADD3 UR6, UP1, UPT, UR4, 0x80, URZ ;  /* 0x0000008004067890 */ /* 0x008fe4000ff3e0ff */
[----:B------:R-:W-:Y:S02]  /*02f0*/  UIADD3 UR4, UP0, UPT, UR4, 0x180, URZ ;  /* 0x0000018004047890 */ /* 0x000fe4000ff1e0ff */
[----:B------:R-:W-:Y:S02]  /*0300*/  UIADD3.X UR7, UPT, UPT, URZ, UR5, URZ, UP1, !UPT ;  /* 0x00000005ff077290 */ /* 0x000fe40008ffe4ff */
[----:B------:R-:W-:-:S07]  /*0310*/  UIADD3.X UR5, UPT, UPT, URZ, UR5, URZ, UP0, !UPT ;  /* 0x00000005ff057290 */ /* 0x000fce00087fe4ff */
[----:B------:R3:W-:Y:S02]  /*0320*/  UTMACCTL.PF [UR6] ;  /* 0x00000000060079b9 */ /* 0x0007e40008040000 */
[----:B------:R3:W-:Y:S02]  /*0330*/  UTMACCTL.PF [UR4] ;  /* 0x00000000040079b9 */ /* 0x0007e40008040000 */
[----:B---3--:R-:W-:Y:S01]  /*0340*/  NOP ;  /* 0x0000000000007918 */ /* 0x008fe20000000000 */
.L_x_5:
[----:B------:R-:W-:Y:S05]  /*0350*/  BSYNC.RECONVERGENT B0 ;  /* 0x0000000000007941 */ /* 0x000fea0003800200 */
.L_x_4:
[----:B------:R-:W-:Y:S04]  /*0360*/  BSSY.RECONVERGENT B0, `(.L_x_6) ;  /* 0x000000a000007945 */ /* 0x000fe80003800200 */
        /* <DEDUP_REMOVED lines=9> */
.L_x_7:
[----:B------:R-:W-:Y:S05]  /*0400*/  BSYNC.RECONVERGENT B0 ;  /* 0x0000000000007941 */ /* 0x000fea0003800200 */
.L_x_6:
[----:B------:R-:W3:Y:S01]  /*0410*/  LDCU.64 UR4, c[0x0][0x888] ;  /* 0x00011100ff0477ac */ /* 0x000ee20008000a00 */
[----:B------:R-:W-:Y:S02]  /*0420*/  UISETP.EQ.U32.AND UP2, UPT, UR8, URZ, UPT ;  /* 0x000000ff0800728c */ /* 0x000fe4000bf42070 */
[----:B------:R-:W-:Y:S02]  /*0430*/  UPLOP3.LUT UP4, UPT, UPT, UPT, UPT, 0x80, 0x8 ;  /* 0x000000000008789c */ /* 0x000fe40003f8f070 */
[----:B---3--:R-:W-:-:S04]  /*0440*/  UISETP.NE.U32.AND UP0, UPT, UR4, URZ, UPT ;  /* 0x000000ff0400728c */ /* 0x008fc8000bf05070 */
[----:B------:R-:W-:-:S04]  /*0450*/  UISETP.NE.AND.EX UP1, UPT, UR5, URZ, UPT, UP0 ;  /* 0x000000ff0500728c */ /* 0x000fc8000bf25300 */
[----:B------:R-:W-:-:S04]  /*0460*/  UISETP.EQ.OR.EX UP3, UPT, UR9, URZ, !UP1, UP2 ;  /* 0x000000ff0900728c */ /* 0x000fc8000cf62720 */
[----:B------:R-:W-:-:S06]  /*0470*/  UP2UR UR4, UPR, URZ, 0x8 ;  /* 0x00000008ff047883 */ /* 0x000fcc0008000000 */
[----:B------:R-:W-:Y:S01]  /*0480*/  MOV R143, UR4 ;  /* 0x00000004008f7c02 */ /* 0x000fe20008000f00 */
[----:B------:R-:W-:Y:S06]  /*0490*/  BRA.U !UP3, `(.L_x_8) ;  /* 0x000000010b207547 */ /* 0x000fec000b800000 */
[----:B-----5:R-:W-:Y:S01]  /*04a0*/  R2UR UR5, R72 ;  /* 0x00000000480572ca */ /* 0x020fe200000e0000 */
[----:B------:R-:W-:Y:S02]  /*04b0*/  UISETP.NE.U32.AND UP2, UPT, UR8, URZ, UPT ;  /* 0x000000ff0800728c */ /* 0x000fe4000bf45070 */
[----:B------:R-:W-:Y:S02]  /*04c0*/  USEL UR4, URZ, 0xffffffff, UP1 ;  /* 0xffffffffff047887 */ /* 0x000fe40008800000 */
[----:B------:R-:W-:-:S08]  /*04d0*/  UISETP.NE.AND.EX UP2, UPT, UR9, URZ, UPT, UP2 ;  /* 0x000000ff0900728c */ /* 0x000fd0000bf45320 */
[----:B------:R-:W-:-:S04]  /*04e0*/  UISETP.NE.AND UP0, UPT, UR5, URZ, UPT ;  /* 0x000000ff0500728c */ /* 0x000fc8000bf05270 */
[----:B------:R-:W-:-:S04]  /*04f0*/  @!UP2 USEL UR4, URZ, 0xffffffff, UP0 ;  /* 0xffffffffff04a887 */ /* 0x000fc80008000000 */
[----:B------:R-:W-:-:S04]  /*0500*/  ULOP3.LUT UR4, UR4, 0x1, URZ, 0xc0, !UPT ;  /* 0x0000000104047892 */ /* 0x000fc8000f8ec0ff */
[----:B------:R-:W-:-:S11]  /*0510*/  UISETP.NE.U32.AND UP4, UPT, UR4, 0x1, UPT ;  /* 0x000000010400788c */ /* 0x000fd6000bf85070 */
.L_x_8:
[----:B------:R-:W3:Y:S01]  /*0520*/  SHFL.IDX PT, R0, R141, RZ, 0x1f ;  /* 0x00001fff8d007589 */ /* 0x000ee200000e0000 */
[----:B------:R-:W-:-:S04]  /*0530*/  UISETP.NE.AND UP0, UPT, UR22, 0x2, UPT ;  /* 0x000000021600788c */ /* 0x000fc8000bf05270 */
[----:B------:R-:W-:Y:S02]  /*0540*/  UISETP.EQ.AND UP2, UPT, UR33, URZ, !UP0 ;  /* 0x000000ff2100728c */ /* 0x000fe4000c742270 */
[----:B------:R-:W-:-:S04]  /*0550*/  USEL UR43, URZ, 0x1, UP0 ;  /* 0x00000001ff2b7887 */ /* 0x000fc80008000000 */
[----:B------:R-:W-:Y:S02]  /*0560*/  PLOP3.LUT P3, PT, P1, PT, UP2, 0x80, 0x8 ;  /* 0x000000000008781c */ /* 0x000fe40000f6f028 */
[----:B---3--:R-:W-:-:S13]  /*0570*/  ISETP.NE.AND P0, PT, R0, RZ, PT ;  /* 0x000000ff0000720c */ /* 0x008fda0003f05270 */
[----:B------:R-:W-:Y:S05]  /*0580*/  @P0 BRA `(.L_x_9) ;  /* 0x0000000000c00947 */ /* 0x000fea0003800000 */
[----:B------:R-:W-:Y:S01]  /*0590*/  ELECT P0, URZ, PT ;  /* 0x0000000000ff782f */ /* 0x000fe20003800000 */
[----:B------:R-:W-:-:S12]  /*05a0*/  BSSY.RECONVERGENT B0, `(.L_x_9) ;  /* 0x000002e000007945 */ /* 0x000fd80003800200 */
[----:B------:R-:W-:Y:S05]  /*05b0*/  @!P0 BRA `(.L_x_10) ;  /* 0x0000000000b08947 */ /* 0x000fea0003800000 */
[----:B------:R-:W-:Y:S01]  /*05c0*/  UMOV UR4, 0x400 ;  /* 0x0000040000047882 */ /* 0x000fe20000000000 */
[----:B------:R-:W-:Y:S01]  /*05d0*/  UMOV UR8, 0x1 ;  /* 0x0000000100087882 */ /* 0x000fe20000000000 */
[----:B------:R-:W-:Y:S01]  /*05e0*/  UMOV UR6, 0x2 ;  /* 0x0000000200067882 */ /* 0x000fe20000000000 */
[----:B------:R-:W-:Y:S02]  /*05f0*/  ULEA UR4, UR46, UR4, 0x18 ;  /* 0x000000042e047291 */ /* 0x000fe4000f8ec0ff */
[----:B------:R-:W-:-:S04]  /*0600*/  UIADD3 UR8, UPT, UPT, -UR8, 0x100000, URZ ;  /* 0x0010000008087890 */ /* 0x000fc8000fffe1ff */
[----:B------:R-:W-:Y:S02]  /*0610*/  USHF.L.U32 UR9, UR8, 0xb, URZ ;  /* 0x0000000b08097899 */ /* 0x000fe400080006ff */
[----:B------:R-:W-:Y:S02]  /*0620*/  USHF.L.U32 UR8, UR8, 0x1, URZ ;  /* 0x0000000108087899 */ /* 0x000fe400080006ff */
[----:B------:R-:W-:-:S04]  /*0630*/  UIADD3 UR6, UPT, UPT, -UR6, 0x100000, URZ ;  /* 0x0010000006067890 */ /* 0x000fc8000fffe1ff */
[----:B------:R-:W-:Y:S02]  /*0640*/  USHF.L.U32 UR7, UR6, 0xb, URZ ;  /* 0x0000000b06077899 */ /* 0x000fe400080006ff */
[----:B------:R-:W-:Y:S01]  /*0650*/  USHF.L.U32 UR6, UR6, 0x1, URZ ;  /* 0x0000000106067899 */ /* 0x000fe200080006ff */
[----:B------:R-:W3:Y:S03]  /*0660*/  FENCE.VIEW.ASYNC.S ;  /* 0x00000000000073c6 */ /* 0x000ee60000000000 */
[----:B---3--:R3:W4:Y:S08]  /*0670*/  SYNCS.EXCH.64 URZ, [UR4], UR8 ;  /* 0x0000000804ff75b2 */ /* 0x0087300008000100 */
[----:B------:R3:W1:Y:S01]  /*0680*/  SYNCS.EXCH.64 URZ, [UR4+0x80], UR6 ;  /* 0x0000800604ff75b2 */ /* 0x0006620008000100 */
        /* <DEDUP_REMOVED lines=29> */
[----:B------:R3:W1:Y:S02]  /*0860*/  SYNCS.EXCH.64 URZ, [UR4+0xf8], UR6 ;  /* 0x0000f80604ff75b2 */ /* 0x0006640008000100 */
[----:B---34-:R-:W-:Y:S01]  /*0870*/  NOP ;  /* 0x0000000000007918 */ /* 0x018fe20000000000 */
.L_x_10:
[----:B------:R-:W-:Y:S05]  /*0880*/  BSYNC.RECONVERGENT B0 ;  /* 0x0000000000007941 */ /* 0x000fea0003800200 */
.L_x_9:
[----:B------:R-:W3:Y:S01]  /*0890*/  SHFL.IDX PT, R0, R141, RZ, 0x1f ;  /* 0x00001fff8d007589 */ /* 0x000ee200000e0000 */
[----:B------:R-:W-:Y:S01]  /*08a0*/  NOP ;  /* 0x0000000000007918 */ /* 0x000fe20000000000 */
[----:B---3--:R-:W-:-:S13]  /*08b0*/  ISETP.NE.AND P0, PT, R0, 0x1, PT ;  /* 0x000000010000780c */ /* 0x008fda0003f05270 */
[----:B------:R-:W-:Y:S05]  /*08c0*/  @P0 BRA `(.L_x_11) ;  /* 0x0000000000440947 */ /* 0x000fea0003800000 */
        /* <DEDUP_REMOVED lines=10> */
[----:B------:R-:W-:Y:S01]  /*0970*/  ELECT P0, URZ, PT ;  /* 0x0000000000ff782f */ /* 0x000fe20003800000 */
[----:B------:R-:W3:Y:S02]  /*0980*/  FENCE.VIEW.ASYNC.S ;  /* 0x00000000000073c6 */ /* 0x000ee40000000000 */
[----:B---3--:R3:W4:Y:S08]  /*0990*/  SYNCS.EXCH.64 URZ, [UR4+0x100], UR8 ;  /* 0x0001000804ff75b2 */ /* 0x0087300008000100 */
[----:B------:R3:W1:Y:S01]  /*09a0*/  SYNCS.EXCH.64 URZ, [UR4+0x110], UR6 ;  /* 0x0001100604ff75b2 */ /* 0x0006620008000100 */
[----:B------:R3:W1:Y:S01]  /*09b0*/  SYNCS.EXCH.64 URZ, [UR4+0x108], UR8 ;  /* 0x0001080804ff75b2 */ /* 0x0006620008000100 */
[----:B------:R3:W1:Y:S01]  /*09c0*/  SYNCS.EXCH.64 URZ, [UR4+0x118], UR6 ;  /* 0x0001180604ff75b2 */ /* 0x0006620008000100 */
[----:B------:R-:W-:Y:S01]  /*09d0*/  NOP ;  /* 0x0000000000007918 */ /* 0x000fe20000000000 */
.L_x_11:
[----:B------:R-:W2:Y:S01]  /*09e0*/  SHFL.IDX PT, R0, R141, RZ, 0x1f ;  /* 0x00001fff8d007589 */ /* 0x000ea200000e0000 */
[----:B------:R-:W-:Y:S01]  /*09f0*/  NOP ;  /* 0x0000000000007918 */ /* 0x000fe20000000000 */
[----:B--2---:R-:W-:-:S13]  /*0a00*/  ISETP.NE.AND P0, PT, R0, 0x3, PT ;  /* 0x000000030000780c */ /* 0x004fda0003f05270 */
[----:B------:R-:W-:Y:S05]  /*0a10*/  @P0 BRA `(.L_x_12) ;  /* 0x00000000002c0947 */ /* 0x000fea0003800000 */
[----:B---3--:R-:W-:Y:S01]  /*0a20*/  UMOV UR6, 0x400 ;  /* 0x0000040000067882 */ /* 0x008fe20000000000 */
[----:B------:R-:W-:Y:S01]  /*0a30*/  UMOV UR4, 0x20 ;  /* 0x0000002000047882 */ /* 0x000fe20000000000 */
[----:B------:R-:W-:Y:S02]  /*0a40*/  ULEA UR6, UR46, UR6, 0x18 ;  /* 0x000000062e067291 */ /* 0x000fe4000f8ec0ff */
[----:B------:R-:W-:-:S04]  /*0a50*/  UIADD3 UR4, UPT, UPT, -UR4, 0x100000, URZ ;  /* 0x0010000004047890 */ /* 0x000fc8000fffe1ff */
[----:B------:R-:W-:Y:S02]  /*0a60*/  USHF.L.U32 UR5, UR4, 0xb, URZ ;  /* 0x0000000b04057899 */ /* 0x000fe400080006ff */
[----:B------:R-:W-:Y:S01]  /*0a70*/  USHF.L.U32 UR4, UR4, 0x1, URZ ;  /* 0x0000000104047899 */ /* 0x000fe200080006ff */
[----:B------:R-:W-:Y:S01]  /*0a80*/  ELECT P0, URZ, PT ;  /* 0x0000000000ff782f */ /* 0x000fe20003800000 */
[----:B------:R-:W2:Y:S10]  /*0a90*/  FENCE.VIEW.ASYNC.S ;  /* 0x00000000000073c6 */ /* 0x000eb40000000000 */
[----:B--2---:R2:W3:Y:S01]  /*0aa0*/  SYNCS.EXCH.64 URZ, [UR6+0x120], UR4 ;  /* 0x0001200406ff75b2 */ /* 0x0044e20008000100 */
[----:B------:R2:W1:Y:S01]  /*0ab0*/  SYNCS.EXCH.64 URZ, [UR6+0x128], UR4 ;  /* 0x0001280406ff75b2 */ /* 0x0004620008000100 */
[----:B------:R-:W-:Y:S01]  /*0ac0*/  NOP ;  /* 0x0000000000007918 */ /* 0x000fe20000000000 */
.L_x_12:
[----:B------:R-:W4:Y:S01]  /*0ad0*/  SHFL.IDX PT, R0, R141, RZ, 0x1f ;  /* 0x00001fff8d007589 */ /* 0x000f2200000e0000 */
[----:B------:R-:W-:Y:S01]  /*0ae0*/  NOP ;  /* 0x0000000000007918 */ /* 0x000fe20000000000 */
[----:B----4-:R-:W-:-:S13]  /*0af0*/  ISETP.NE.AND P0, PT, R0, 0x4, PT ;  /* 0x000000040000780c */ /* 0x010fda0003f05270 */
[----:B------:R-:W-:Y:S05]  /*0b00*/  @P0 BRA `(.L_x_13) ;  /* 0x0000000000480947 */ /* 0x000fea0003800000 */
[----:B--23--:R-:W-:Y:S01]  /*0b10*/  UMOV UR4, 0x3a0 ;  /* 0x000003a000047882 */ /* 0x00cfe20000000000 */
[----:B------:R-:W-:Y:S01]  /*0b20*/  UMOV UR6, 0x400 ;  /* 0x0000040000067882 */ /* 0x000fe20000000000 */
[----:B------:R-:W-:Y:S01]  /*0b30*/  USEL UR4, UR4, 0x320, UP4 ;  /* 0x0000032004047887 */ /* 0x000fe2000a000000 */
        /* <DEDUP_REMOVED lines=9> */
[----:B------:R-:W2:Y:S02]  /*0bd0*/  FENCE.VIEW.ASYNC.S ;  /* 0x00000000000073c6 */ /* 0x000ea40000000000 */
[----:B--2---:R4:W2:Y:S08]  /*0be0*/  SYNCS.EXCH.64 URZ, [UR6+0x130], UR8 ;  /* 0x0001300806ff75b2 */ /* 0x0048b00008000100 */
[----:B------:R4:W3:Y:S01]  /*0bf0*/  SYNCS.EXCH.64 URZ, [UR6+0x140], UR4 ;  /* 0x0001400406ff75b2 */ /* 0x0008e20008000100 */
[----:B------:R4:W1:Y:S01]  /*0c00*/  SYNCS.EXCH.64 URZ, [UR6+0x138], UR8 ;  /* 0x0001380806ff75b2 */ /* 0x0008620008000100 */
[----:B------:R4:W1:Y:S02]  /*0c10*/  SYNCS.EXCH.64 URZ, [UR6+0x148], UR4 ;  /* 0x0001480406ff75b2 */ /* 0x0008640008000100 */
[----:B----4-:R-:W-:Y:S01]  /*0c20*/  NOP ;  /* 0x0000000000007918 */ /* 0x010fe20000000000 */
.L_x_13:
[----:B------:R-:W4:Y:S01]  /*0c30*/  SHFL.IDX PT, R0, R141, RZ, 0x1f ;  /* 0x00001fff8d007589 */ /* 0x000f2200000e0000 */
[----:B------:R-:W-:Y:S01]  /*0c40*/  NOP ;  /* 0x0000000000007918 */ /* 0x000fe20000000000 */
[----:B----4-:R-:W-:-:S13]  /*0c50*/  ISETP.NE.AND P0, PT, R0, 0x5, PT ;  /* 0x000000050000780c */ /* 0x010fda0003f05270 */
[----:B------:R-:W-:Y:S05]  /*0c60*/  @P0 BRA `(.L_x_14) ;  /* 0x0000000000540947 */ /* 0x000fea0003800000 */
[----:B--23--:R-:W-:Y:S01]  /*0c70*/  UMOV UR4, 0x400 ;  /* 0x0000040000047882 */ /* 0x00cfe20000000000 */
        /* <DEDUP_REMOVED lines=14> */
[----:B------:R4:W1:Y:S01]  /*0d60*/  SYNCS.EXCH.64 URZ, [UR4+0x178], UR8 ;  /* 0x0001780804ff75b2 */ /* 0x0008620008000100 */
[----:B------:R4:W1:Y:S01]  /*0d70*/  SYNCS.EXCH.64 URZ, [UR4+0x160], UR6 ;  /* 0x0001600604ff75b2 */ /* 0x0008620008000100 */
[----:B------:R4:W1:Y:S01]  /*0d80*/  SYNCS.EXCH.64 URZ, [UR4+0x180], UR8 ;  /* 0x0001800804ff75b2 */ /* 0x0008620008000100 */
[----:B------:R4:W1:Y:S01]  /*0d90*/  SYNCS.EXCH.64 URZ, [UR4+0x168], UR6 ;  /* 0x0001680604ff75b2 */ /* 0x0008620008000100 */
[----:B------:R4:W1:Y:S02]  /*0da0*/  SYNCS.EXCH.64 URZ, [UR4+0x188], UR8 ;  /* 0x0001880804ff75b2 */ /* 0x0008640008000100 */
[----:B----4-:R-:W-:Y:S01]  /*0db0*/  NOP ;  /* 0x0000000000007918 */ /* 0x010fe20000000000 */
.L_x_14:
[----:B------:R-:W4:Y:S01]  /*0dc0*/  SHFL.IDX PT, R0, R141, RZ, 0x1f ;  /* 0x00001fff8d007589 */ /* 0x000f2200000e0000 */
[----:B------:R-:W-:Y:S01]  /*0dd0*/  ISETP.NE.OR P1, PT, RZ, UR22, !P1 ;  /* 0x00000016ff007c0c */ /* 0x000fe2000cf25670 */
[----:B------:R-:W-:Y:S01]  /*0de0*/  NOP ;  /* 0x0000000000007918 */ /* 0x000fe20000000000 */
[----:B----4-:R-:W-:-:S13]  /*0df0*/  ISETP.NE.AND P0, PT, R0, 0x3, PT ;  /* 0x000000030000780c */ /* 0x010fda0003f05270 */
[----:B------:R-:W-:Y:S05]  /*0e00*/  @P0 BRA `(.L_x_15) ;  /* 0x0000000000340947 */ /* 0x000fea0003800000 */
[----:B--23--:R-:W-:Y:S01]  /*0e10*/  UMOV UR4, 0x400 ;  /* 0x0000040000047882 */ /* 0x00cfe20000000000 */
[----:B------:R-:W-:Y:S01]  /*0e20*/  UMOV UR6, 0x20 ;  /* 0x0000002000067882 */ /* 0x000fe20000000000 */
[----:B------:R-:W-:Y:S02]  /*0e30*/  ULEA UR4, UR46, UR4, 0x18 ;  /* 0x000000042e047291 */ /* 0x000fe4000f8ec0ff */
[----:B------:R-:W-:-:S04]  /*0e40*/  UIADD3 UR6, UPT, UPT, -UR6, 0x100000, URZ ;  /* 0x0010000006067890 */ /* 0x000fc8000fffe1ff */
[----:B------:R-:W-:Y:S02]  /*0e50*/  USHF.L.U32 UR7, UR6, 0xb, URZ ;  /* 0x0000000b06077899 */ /* 0x000fe400080006ff */
[----:B------:R-:W-:Y:S01]  /*0e60*/  USHF.L.U32 UR6, UR6, 0x1, URZ ;  /* 0x0000000106067899 */ /* 0x000fe200080006ff */
[----:B------:R-:W-:Y:S01]  /*0e70*/  ELECT P0, URZ, PT ;  /* 0x0000000000ff782f */ /* 0x000fe20003800000 */
[----:B------:R-:W2:Y:S10]  /*0e80*/  FENCE.VIEW.ASYNC.S ;  /* 0x00000000000073c6 */ /* 0x000eb40000000000 */
[----:B--2---:R4:W2:Y:S01]  /*0e90*/  SYNCS.EXCH.64 URZ, [UR4+0x190], UR6 ;  /* 0x0001900604ff75b2 */ /* 0x0048a20008000100 */
[----:B------:R4:W3:Y:S01]  /*0ea0*/  SYNCS.EXCH.64 URZ, [UR4+0x1a0], UR6 ;  /* 0x0001a00604ff75b2 */ /* 0x0008e20008000100 */
[----:B------:R4:W1:Y:S01]  /*0eb0*/  SYNCS.EXCH.64 URZ, [UR4+0x198], UR6 ;  /* 0x0001980604ff75b2 */ /* 0x0008620008000100 */
[----:B------:R4:W1:Y:S02]  /*0ec0*/  SYNCS.EXCH.64 URZ, [UR4+0x1a8], UR6 ;  /* 0x0001a80604ff75b2 */ /* 0x0008640008000100 */
[----:B----4-:R-:W-:Y:S01]  /*0ed0*/  NOP ;  /* 0x0000000000007918 */ /* 0x010fe20000000000 */
.L_x_15:
[----:B------:R-:W-:Y:S01]  /*0ee0*/  VOTEU.ALL UP0, P1 ;  /* 0x0000000000ff7886 */ /* 0x000fe20000800000 */
[----:B--23--:R-:W-:Y:S01]  /*0ef0*/  UMOV UR4, 0x20 ;  /* 0x0000002000047882 */ /* 0x00cfe20000000000 */
[----:B------:R-:W2:Y:S01]  /*0f00*/  LDCU UR7, c[0x0][0x36c] ;  /* 0x00006d80ff0777ac */ /* 0x000ea20008000800 */
[----:B------:R-:W-:Y:S01]  /*0f10*/  NOP ;  /* 0x0000000000007918 */ /* 0x000fe20000000000 */
[----:B------:R-:W-:Y:S01]  /*0f20*/  LOP3.LUT R0, R154, 0x1f, RZ, 0xc0, !PT ;  /* 0x0000001f9a007812 */ /* 0x000fe200078ec0ff */
[----:B------:R-:W-:Y:S01]  /*0f30*/  @!UP0 UMOV UR6, 0x400 ;  /* 0x0000040000068882 */ /* 0x000fe20000000000 */
[----:B------:R-:W-:-:S04]  /*0f40*/  @!UP0 UIADD3 UR4, UPT, UPT, -UR4, 0x100000, URZ ;  /* 0x0010000004048890 */ /* 0x000fc8000fffe1ff */
[----:B------:R-:W-:Y:S02]  /*0f50*/  @!UP0 USHF.L.U32 UR5, UR4, 0xb, URZ ;  /* 0x0000000b04058899 */ /* 0x000fe400080006ff */
[----:B------:R-:W-:Y:S02]  /*0f60*/  @!UP0 USHF.L.U32 UR4, UR4, 0x1, URZ ;  /* 0x0000000104048899 */ /* 0x000fe400080006ff */
[----:B------:R-:W-:Y:S01]  /*0f70*/  @!UP0 ULEA UR6, UR46, UR6, 0x18 ;  /* 0x000000062e068291 */ /* 0x000fe2000f8ec0ff */
[----:B------:R-:W-:Y:S01]  /*0f80*/  VOTEU.ALL UP0, P1 ;  /* 0x0000000000ff7886 */ /* 0x000fe20000800000 */
[----:B------:R-:W-:Y:S02]  /*0f90*/  UISETP.NE.AND UP5, UPT, UR22, URZ, UPT ;  /* 0x000000ff1600728c */ /* 0x000fe4000bfa5270 */
[----:B--2---:R-:W-:Y:S01]  /*0fa0*/  UISETP.EQ.U32.AND UP6, UPT, UR7, 0x1, UPT ;  /* 0x000000010700788c */ /* 0x004fe2000bfc2070 */
[----:B------:R-:W2:Y:S07]  /*0fb0*/  FENCE.VIEW.ASYNC.S ;  /* 0x00000000000073c6 */ /* 0x000eae0000000000 */
[----:B--2---:R2:W3:Y:S01]  /*0fc0*/  @!UP0 SYNCS.EXCH.64 URZ, [UR6+0x1b0], UR4 ;  /* 0x0001b00406ff85b2 */ /* 0x0044e20008000100 */
[----:B------:R-:W-:Y:S05]  /*0fd0*/  BRA.U !UP6, `(.L_x_16) ;  /* 0x000000010e087547 */ /* 0x000fea000b800000 */
[----:B-1-3--:R-:W-:Y:S01]  /*0fe0*/  UCGABAR_ARV ;  /* 0x00000000000079c7 */ /* 0x00afe20008000000 */
[----:B------:R-:W-:Y:S05]  /*0ff0*/  BRA `(.L_x_17) ;  /* 0x0000000000047947 */ /* 0x000fea0003800000 */
.L_x_16:
[----:B-1-3--:R-:W-:Y:S01]  /*1000*/  NOP ;  /* 0x0000000000007918 */ /* 0x00afe20000000000 */
.L_x_17:
[----:B------:R-:W1:Y:S01]  /*1010*/  S2UR UR25, SR_CTAID.X ;  /* 0x00000000001979c3 */ /* 0x000e620000002500 */
[----:B------:R-:W-:-:S05]  /*1020*/  CS2R.32 R142, SR_CgaSize ;  /* 0x00000000008e7805 */ /* 0x000fca0000008a00 */
[----:B------:R-:W-:-:S05]  /*1030*/  IMAD R142, R142, -0xa0, RZ ;  /* 0xffffff608e8e7824 */ /* 0x000fca00078e02ff */
[----:B--2---:R-:W-:-:S14]  /*1040*/  R2UR UR5, R142 ;  /* 0x000000008e0572ca */ /* 0x004fdc00000e0000 */
[----:B------:R-:W2:Y:S01]  /*1050*/  LDCU UR5, c[0x0][UR5+0x2b0] ;  /* 0x00005600050577ac */ /* 0x000ea20008000800 */
[----:B------:R-:W-:-:S05]  /*1060*/  CS2R.32 R142, SR_CgaSize ;  /* 0x00000000008e7805 */ /* 0x000fca0000008a00 */
[----:B------:R-:W-:-:S05]  /*1070*/  IMAD R142, R142, -0xa0, RZ ;  /* 0xffffff608e8e7824 */ /* 0x000fca00078e02ff */
[----:B------:R-:W-:-:S14]  /*1080*/  R2UR UR4, R142 ;  /* 0x000000008e0472ca */ /* 0x000fdc00000e0000 */
[----:B------:R-:W3:Y:S01]  /*1090*/  LDCU UR4, c[0x0][UR4+0x2b4] ;  /* 0x00005680040477ac */ /* 0x000ee20008000800 */
[----:B------:R-:W4:Y:S01]  /*10a0*/  S2UR UR30, SR_CTAID.Y ;  /* 0x00000000001e79c3 */ /* 0x000f220000002600 */
[----:B------:R-:W-:-:S05]  /*10b0*/  CS2R.32 R142, SR_CgaSize ;  /* 0x00000000008e7805 */ /* 0x000fca0000008a00 */
[----:B------:R-:W-:-:S05]  /*10c0*/  IMAD R142, R142, -0xa0, RZ ;  /* 0xffffff608e8e7824 */ /* 0x000fca00078e02ff */
[----:B------:R-:W-:-:S14]  /*10d0*/  R2UR UR7, R142 ;  /* 0x000000008e0772ca */ /* 0x000fdc00000e0000 */
[----:B------:R-:W3:Y:S01]  /*10e0*/  LDCU UR7, c[0x0][UR7+0x2a4] ;  /* 0x00005480070777ac */ /* 0x000ee20008000800 */
[----:B------:R-:W-:Y:S01]  /*10f0*/  UISETP.GT.U32.AND UP0, UPT, UR33, 0xffff, UPT ;  /* 0x0000ffff2100788c */ /* 0x000fe2000bf04070 */
[----:B------:R-:W-:-:S05]  /*1100*/  CS2R.32 R142, SR_CgaSize ;  /* 0x00000000008e7805 */ /* 0x000fca0000008a00 */
[----:B------:R-:W-:-:S05]  /*1110*/  IMAD R142, R142, -0xa0, RZ ;  /* 0xffffff608e8e7824 */ /* 0x000fca00078e02ff */
[----:B------:R-:W-:-:S14]  /*1120*/  R2UR UR63, R142 ;  /* 0x000000008e3f72ca */ /* 0x000fdc00000e0000 */
[----:B------:R-:W3:Y:S01]  /*1130*/  LDCU UR63, c[0x0][UR63+0x2a0] ;  /* 0x000054003f3f77ac */ /* 0x000ee20008000800 */
[----:B------:R-:W3:Y:S01]  /*1140*/  LDCU UR21, c[0x0][0xb24] ;  /* 0x00016480ff1577ac */ /* 0x000ee20008000800 */
[----:B------:R-:W3:Y:S01]  /*1150*/  LDCU UR42, c[0x0][0xb24] ;  /* 0x00016480ff2a77ac */ /* 0x000ee20008000800 */
[----:B-1----:R-:W-:Y:S01]  /*1160*/  I2FP.F32.U32 R3, UR25 ;  /* 0x0000001900037c45 */ /* 0x002fe20008201000 */
[----:B------:R-:W1:Y:S04]  /*1170*/  LDCU UR27, c[0x0][0xb30] ;  /* 0x00016600ff1b77ac */ /* 0x000e680008000800 */
[----:B--2---:R-:W-:Y:S01]  /*1180*/  FMUL R3, R3, UR5 ;  /* 0x0000000503037c20 */ /* 0x004fe20008400000 */
[----:B------:R-:W-:Y:S01]  /*1190*/  USEL UR5, UR33, 0xffff, !UP0 ;  /* 0x0000ffff21057887 */ /* 0x000fe2000c000000 */
[----:B----4-:R-:W-:Y:S01]  /*11a0*/  I2FP.F32.U32 R2, UR30 ;  /* 0x0000001e00027c45 */ /* 0x010fe20008201000 */
[----:B------:R-:W-:-:S03]  /*11b0*/  USHF.L.U32 UR24, UR46, 0xa, URZ ;  /* 0x0000000a2e187899 */ /* 0x000fc600080006ff */
[----:B------:R-:W2:Y:S01]  /*11c0*/  F2I.U32.TRUNC.NTZ R3, R3 ;  /* 0x0000000300037305 */ /* 0x000ea2000020f000 */
[----:B------:R-:W-:Y:S01]  /*11d0*/  ULOP3.LUT UR23, UR5, 0xffff, URZ, 0xc0, !UPT ;  /* 0x0000ffff05177892 */ /* 0x000fe2000f8ec0ff */
[----:B---3--:R-:W-:-:S06]  /*11e0*/  FMUL R2, R2, UR4 ;  /* 0x0000000402027c20 */ /* 0x008fcc0008400000 */
[----:B------:R-:W3:Y:S01]  /*11f0*/  F2I.U32.TRUNC.NTZ R2, R2 ;  /* 0x0000000200027305 */ /* 0x000ee2000020f000 */
[----:B--2---:R-:W-:Y:S02]  /*1200*/  R2UR UR4, R3 ;  /* 0x00000000030472ca */ /* 0x004fe400000e0000 */
[----:B------:R-:W-:Y:S02]  /*1210*/  PRMT R3, RZ, 0x7610, R3 ;  /* 0x00007610ff037816 */ /* 0x000fe40000000003 */
[----:B---3--:R-:W-:Y:S02]  /*1220*/  R2UR UR6, R2 ;  /* 0x00000000020672ca */ /* 0x008fe400000e0000 */
[----:B------:R-:W-:-:S07]  /*1230*/  PRMT R2, RZ, 0x7610, R2 ;  /* 0x00007610ff027816 */ /* 0x000fce0000000002 */
[----:B------:R-:W-:-:S04]  /*1240*/  UIADD3 UR5, UPT, UPT, -UR4, URZ, URZ ;  /* 0x000000ff04057290 */ /* 0x000fc8000fffe1ff */
[----:B------:R-:W-:Y:S02]  /*1250*/  UIMAD UR63, UR63, UR5, UR25 ;  /* 0x000000053f3f72a4 */ /* 0x000fe4000f8e0219 */
[----:B------:R-:W-:-:S04]  /*1260*/  UIADD3 UR4, UPT, UPT, -UR6, URZ, URZ ;  /* 0x000000ff06047290 */ /* 0x000fc8000fffe1ff */
[----:B------:R-:W-:-:S06]  /*1270*/  UIMAD UR4, UR7, UR4, UR30 ;  /* 0x00000004070472a4 */ /* 0x000fcc000f8e021e */
[----:B------:R-:W-:Y:S01]  /*1280*/  IMAD.U32 R142, RZ, RZ, UR4 ;  /* 0x00000004ff8e7e24 */ /* 0x000fe2000f8e00ff */
[----:B-1----:R-:W-:Y:S06]  /*1290*/  BRA.U UP5, `(.L_x_18) ;  /* 0x0000000105407547 */ /* 0x002fec000b800000 */
[----:B------:R-:W-:Y:S01]  /*12a0*/  R2UR UR4, R142 ;  /* 0x000000008e0472ca */ /* 0x000fe200000e0000 */
[----:B------:R-:W-:-:S12]  /*12b0*/  ULOP3.LUT UR7, UR63, 0xfffffffe, URZ, 0xc0, !UPT ;  /* 0xfffffffe3f077892 */ /* 0x000fd8000f8ec0ff */
[----:B------:R-:W-:Y:S02]  /*12c0*/  UISETP.NE.AND UP0, UPT, UR4, URZ, UPT ;  /* 0x000000ff0400728c */ /* 0x000fe4000bf05270 */
[----:B------:R-:W-:Y:S02]  /*12d0*/  ULOP3.LUT UR4, UR63, 0x2, URZ, 0x3c, !UPT ;  /* 0x000000023f047892 */ /* 0x000fe4000f8e3cff */
[----:B------:R-:W-:Y:S02]  /*12e0*/  UISETP.GT.U32.AND UP2, UPT, UR63, 0x1, UP0 ;  /* 0x000000013f00788c */ /* 0x000fe40008744070 */
[----:B------:R-:W-:Y:S02]  /*12f0*/  UISETP.GT.U32.AND UP0, UPT, UR4, 0x1, UP0 ;  /* 0x000000010400788c */ /* 0x000fe40008704070 */
[----:B------:R-:W-:Y:S02]  /*1300*/  USEL UR5, URZ, 0x2, UP2 ;  /* 0x00000002ff057887 */ /* 0x000fe40009000000 */
[----:B------:R-:W-:-:S02]  /*1310*/  USEL UR6, URZ, 0x1, UP2 ;  /* 0x00000001ff067887 */ /* 0x000fc40009000000 */
[----:B------:R-:W-:Y:S02]  /*1320*/  USEL UR4, URZ, 0x4, UP0 ;  /* 0x00000004ff047887 */ /* 0x000fe40008000000 */
[----:B------:R-:W-:Y:S02]  /*1330*/  USEL UR8, URZ, 0x8, UP0 ;  /* 0x00000008ff087887 */ /* 0x000fe40008000000 */
[----:B------:R-:W-:-:S03]  /*1340*/  UIADD3 UR4, UPT, UPT, UR4, UR5, UR6 ;  /* 0x0000000504047290 */ /* 0x000fc6000fffe006 */
[----:B------:R-:W-:Y:S01]  /*1350*/  UMOV UR5, 0x3 ;  /* 0x0000000300057882 */ /* 0x000fe20000000000 */
[----:B------:R-:W-:Y:S02]  /*1360*/  UIADD3 UR4, UPT, UPT, UR4, UR8, URZ ;  /* 0x0000000804047290 */ /* 0x000fe4000fffe0ff */
[----:B------:R-:W-:-:S04]  /*1370*/  USHF.L.U32 UR5, UR5, UR7, URZ ;  /* 0x0000000705057299 */ /* 0x000fc800080006ff */
[----:B------:R-:W-:Y:S02]  /*1380*/  MOV R3, UR4 ;  /* 0x0000000400037c02 */ /* 0x000fe40008000f00 */
[----:B------:R-:W-:-:S07]  /*1390*/  IMAD.U32 R2, RZ, RZ, UR5 ;  /* 0x00000005ff027e24 */ /* 0x000fce000f8e00ff */
.L_x_18:
[----:B------:R-:W1:Y:S01]  /*13a0*/  S2UR UR36, SR_CTAID.Z ;  /* 0x00000000002479c3 */ /* 0x000e620000002700 */
[----:B------:R-:W-:Y:S01]  /*13b0*/  UISETP.GE.AND UP0, UPT, UR21, 0x1, UPT ;  /* 0x000000011500788c */ /* 0x000fe2000bf06270 */
[----:B------:R-:W-:Y:S01]  /*13c0*/  UMOV UR28, 0x5 ;  /* 0x00000005001c7882 */ /* 0x000fe20000000000 */
[----:B------:R-:W-:-:S07]  /*13d0*/  UMOV UR20, UR25 ;  /* 0x0000001900147c82 */ /* 0x000fce0008000000 */
[----:B------:R-:W-:Y:S05]  /*13e0*/  BRA.U !UP0, `(.L_x_19) ;  /* 0x0000000108d47547 */ /* 0x000fea000b800000 */
[----:B------:R-:W2:Y:S01]  /*13f0*/  LDCU.128 UR16, c[0x0][0xb10] ;  /* 0x00016200ff1077ac */ /* 0x000ea20008000c00 */
[----:B------:R-:W3:Y:S01]  /*1400*/  LDCU UR6, c[0x0][0x370] ;  /* 0x00006e00ff0677ac */ /* 0x000ee20008000800 */
[----:B------:R-:W4:Y:S01]  /*1410*/  LDCU UR7, c[0x0][0x374] ;  /* 0x00006e80ff0777ac */ /* 0x000f220008000800 */
[----:B------:R-:W1:Y:S01]  /*1420*/  LDCU UR26, c[0x0][0xb0c] ;  /* 0x00016180ff1a77ac */ /* 0x000e620008000800 */
[----:B------:R-:W1:Y:S01]  /*1430*/  LDCU UR20, c[0x0][0xb20] ;  /* 0x00016400ff1477ac */ /* 0x000e620008000800 */
[----:B------:R-:W1:Y:S01]  /*1440*/  LDCU.64 UR8, c[0x0][0xb28] ;  /* 0x00016500ff0877ac */ /* 0x000e620008000a00 */
[----:B--2---:R-:W-:Y:S02]  /*1450*/  UISETP.NE.AND UP3, UPT, UR18, 0x1, UPT ;  /* 0x000000011200788c */ /* 0x004fe4000bf65270 */
[----:B----4-:R-:W-:Y:S02]  /*1460*/  UIMAD.WIDE.U32 UR10, UR7, UR19, URZ ;  /* 0x00000013070a72a5 */ /* 0x010fe4000f8e00ff */
[----:B---3--:R-:W-:-:S02]  /*1470*/  UIMAD.WIDE.U32 UR12, UR6, UR16, URZ ;  /* 0x00000010060c72a5 */ /* 0x008fc4000f8e00ff */
[----:B-1----:R-:W-:Y:S02]  /*1480*/  UISETP.NE.AND UP0, UPT, UR26, 0x1, UPT ;  /* 0x000000011a00788c */ /* 0x002fe4000bf05270 */
[----:B------:R-:W-:Y:S01]  /*1490*/  UIMAD.WIDE.U32 UR4, UR25, UR16, URZ ;  /* 0x00000010190472a5 */ /* 0x000fe2000f8e00ff */
[----:B------:R-:W-:Y:S02]  /*14a0*/  UMOV UR10, UR11 ;  /* 0x0000000b000a7c82 */ /* 0x000fe40008000000 */
[----:B------:R-:W-:Y:S01]  /*14b0*/  UMOV UR12, UR13 ;  /* 0x0000000d000c7c82 */ /* 0x000fe20008000000 */
[----:B------:R-:W-:Y:S02]  /*14c0*/  @UP3 USHF.R.U32.HI UR7, URZ, UR20, UR10 ;  /* 0x00000014ff073299 */ /* 0x000fe4000801160a */
[----:B------:R-:W-:Y:S01]  /*14d0*/  UISETP.NE.AND UP2, UPT, UR21, 0x1, UPT ;  /* 0x000000011500788c */ /* 0x000fe2000bf45270 */
[----:B------:R-:W-:Y:S02]  /*14e0*/  UMOV UR4, UR5 ;  /* 0x0000000500047c82 */ /* 0x000fe40008000000 */
[----:B------:R-:W-:-:S02]  /*14f0*/  @UP0 USHF.R.U32.HI UR6, URZ, UR17, UR12 ;  /* 0x00000011ff060299 */ /* 0x000fc4000801160c */
[----:B------:R-:W-:Y:S02]  /*1500*/  USHF.R.U32.HI UR4, URZ, UR17, UR4 ;  /* 0x00000011ff047299 */ /* 0x000fe40008011604 */
[----:B------:R-:W-:Y:S02]  /*1510*/  UIMAD.WIDE.U32 UR12, UR30, UR19, URZ ;  /* 0x000000131e0c72a5 */ /* 0x000fe4000f8e00ff */
[----:B------:R-:W-:Y:S02]  /*1520*/  UIMAD.WIDE.U32 UR10, UR7, UR8, URZ ;  /* 0x00000008070a72a5 */ /* 0x000fe4000f8e00ff */
[----:B------:R-:W-:Y:S02]  /*1530*/  UIMAD.WIDE.U32 UR14, UR6, UR8, URZ ;  /* 0x00000008060e72a5 */ /* 0x000fe4000f8e00ff */
[----:B------:R-:W-:-:S03]  /*1540*/  USEL UR5, UR25, UR4, !UP0 ;  /* 0x0000000419057287 */ /* 0x000fc6000c000000 */
[----:B------:R-:W-:Y:S01]  /*1550*/  UMOV UR4, UR13 ;  /* 0x0000000d00047c82 */ /* 0x000fe20008000000 */
[----:B------:R-:W-:Y:S01]  /*1560*/  UMOV UR10, UR11 ;  /* 0x0000000b000a7c82 */ /* 0x000fe20008000000 */
[----:B------:R-:W-:Y:S02]  /*1570*/  USHF.R.U32.HI UR4, URZ, UR20, UR4 ;  /* 0x00000014ff047299 */ /* 0x000fe40008011604 */
[----:B------:R-:W-:Y:S01]  /*1580*/  @UP2 USHF.R.U32.HI UR7, URZ, UR9, UR10 ;  /* 0x00000009ff072299 */ /* 0x000fe2000801160a */
[----:B------:R-:W-:Y:S01]  /*1590*/  UMOV UR14, UR15 ;  /* 0x0000000f000e7c82 */ /* 0x000fe20008000000 */
[----:B------:R-:W-:Y:S02]  /*15a0*/  USEL UR4, UR30, UR4, !UP3 ;  /* 0x000000041e047287 */ /* 0x000fe4000d800000 */
[----:B------:R-:W-:Y:S02]  /*15b0*/  @UP2 USHF.R.U32.HI UR6, URZ, UR9, UR14 ;  /* 0x00000009ff062299 */ /* 0x000fe4000801160e */
[----:B------:R-:W-:-:S02]  /*15c0*/  UIMAD UR7, UR7, UR21, URZ ;  /* 0x00000015070772a4 */ /* 0x000fc4000f8e02ff */
[----:B------:R-:W-:Y:S02]  /*15d0*/  UIMAD UR12, UR6, UR21, URZ ;  /* 0x00000015060c72a4 */ /* 0x000fe4000f8e02ff */
[----:B------:R-:W-:Y:S02]  /*15e0*/  UISETP.GE.AND UP0, UPT, UR4, UR7, UPT ;  /* 0x000000070400728c */ /* 0x000fe4000bf06270 */
[----:B------:R-:W-:Y:S02]  /*15f0*/  UIMAD.WIDE.U32 UR10, UR4, UR8, URZ ;  /* 0x00000008040a72a5 */ /* 0x000fe4000f8e00ff */
[----:B------:R-:W-:Y:S02]  /*1600*/  UISETP.GE.OR UP0, UPT, UR5, UR12, UP0 ;  /* 0x0000000c0500728c */ /* 0x000fe40008706670 */
[----:B------:R-:W-:Y:S02]  /*1610*/  UIMAD.WIDE.U32 UR12, UR5, UR8, URZ ;  /* 0x00000008050c72a5 */ /* 0x000fe4000f8e00ff */
[----:B------:R-:W-:Y:S01]  /*1620*/  UIADD3 UR10, UPT, UPT, -UR4, URZ, URZ ;  /* 0x000000ff040a7290 */ /* 0x000fe2000fffe1ff */
[----:B------:R-:W-:Y:S01]  /*1630*/  UMOV UR8, UR11 ;  /* 0x0000000b00087c82 */ /* 0x000fe20008000000 */
[----:B------:R-:W-:-:S02]  /*1640*/  UIADD3 UR20, UPT, UPT, -UR5, URZ, URZ ;  /* 0x000000ff05147290 */ /* 0x000fc4000fffe1ff */
[----:B------:R-:W-:-:S03]  /*1650*/  USHF.R.U32.HI UR8, URZ, UR9, UR8 ;  /* 0x00000009ff087299 */ /* 0x000fc60008011608 */
[----:B------:R-:W-:Y:S01]  /*1660*/  @!UP0 UMOV UR7, UR13 ;  /* 0x0000000d00078c82 */ /* 0x000fe20008000000 */
[----:B------:R-:W-:Y:S02]  /*1670*/  UIMAD UR30, UR18, UR10, UR30 ;  /* 0x0000000a121e72a4 */ /* 0x000fe4000f8e021e */
[----:B------:R-:W-:Y:S02]  /*1680*/  USEL UR8, UR4, UR8, !UP2 ;  /* 0x0000000804087287 */ /* 0x000fe4000d000000 */
[----:B------:R-:W-:Y:S02]  /*1690*/  @!UP0 USHF.R.U32.HI UR7, URZ, UR9, UR7 ;  /* 0x00000009ff078299 */ /* 0x000fe40008011607 */
[----:B------:R-:W-:Y:S02]  /*16a0*/  UIADD3 UR9, UPT, UPT, -UR8, URZ, URZ ;  /* 0x000000ff08097290 */ /* 0x000fe4000fffe1ff */
[----:B------:R-:W-:Y:S02]  /*16b0*/  @!UP0 USEL UR7, UR5, UR7, !UP2 ;  /* 0x0000000705078287 */ /* 0x000fe4000d000000 */
[----:B------:R-:W-:-:S02]  /*16c0*/  UIMAD UR9, UR21, UR9, UR4 ;  /* 0x00000009150972a4 */ /* 0x000fc4000f8e0204 */
[----:B------:R-:W-:Y:S02]  /*16d0*/  @!UP0 UIADD3 UR8, UPT, UPT, UR8, -UR7, URZ ;  /* 0x8000000708088290 */ /* 0x000fe4000fffe0ff */
[----:B------:R-:W-:Y:S02]  /*16e0*/  @!UP0 UIMAD UR6, UR9, UR6, UR7 ;  /* 0x00000006090682a4 */ /* 0x000fe4000f8e0207 */
[----:B------:R-:W-:Y:S02]  /*16f0*/  @!UP0 UIMAD UR4, UR8, UR21, UR5 ;  /* 0x00000015080482a4 */ /* 0x000fe4000f8e0205 */
[----:B------:R-:W-:Y:S02]  /*1700*/  UIMAD UR20, UR26, UR20, UR25 ;  /* 0x000000141a1472a4 */ /* 0x000fe4000f8e0219 */
[----:B------:R-:W-:Y:S01]  /*1710*/  UIMAD UR30, UR4, UR18, UR30 ;  /* 0x00000012041e72a4 */ /* 0x000fe2000f8e021e */
[----:B------:R-:W-:Y:S02]  /*1720*/  @!UP0 UMOV UR5, UR6 ;  /* 0x0000000600058c82 */ /* 0x000fe40008000000 */
[----:B------:R-:W-:-:S12]  /*1730*/  UIMAD UR20, UR5, UR26, UR20 ;  /* 0x0000001a051472a4 */ /* 0x000fd8000f8e0214 */
.L_x_19:
[----:B------:R-:W-:Y:S02]  /*1740*/  UISETP.NE.AND UP2, UPT, UR27, 0x1, UPT ;  /* 0x000000011b00788c */ /* 0x000fe4000bf45270 */
[----:B------:R-:W-:Y:S02]  /*1750*/  UISETP.NE.AND UP0, UPT, UR22, 0x2, UPT ;  /* 0x000000021600788c */ /* 0x000fe4000bf05270 */
[----:B------:R-:W-:Y:S02]  /*1760*/  ULOP3.LUT UR24, UR24, 0x800, URZ, 0xc0, !UPT ;  /* 0x0000080018187892 */ /* 0x000fe4000f8ec0ff */
[----:B------:R-:W-:-:S03]  /*1770*/  USHF.L.U32 UR21, UR28, UR23, URZ ;  /* 0x000000171c157299 */ /* 0x000fc600080006ff */
[----:B------:R-:W-:Y:S09]  /*1780*/  BRA.U UP2, `(.L_x_20) ;  /* 0x0000000102407547 */ /* 0x000ff2000b800000 */
[----:B------:R-:W2:Y:S01]  /*1790*/  LDCU.128 UR8, c[0x0][0xb10] ;  /* 0x00016200ff0877ac */ /* 0x000ea20008000c00 */
[----:B------:R-:W3:Y:S01]  /*17a0*/  LDCU UR12, c[0x0][0xb0c] ;  /* 0x00016180ff0c77ac */ /* 0x000ee20008000800 */
[----:B------:R-:W4:Y:S01]  /*17b0*/  LDCU UR13, c[0x0][0xb20] ;  /* 0x00016400ff0d77ac */ /* 0x000f220008000800 */
[----:B--2---:R-:W-:Y:S02]  /*17c0*/  UIMAD.WIDE.U32 UR4, UR20, UR8, URZ ;  /* 0x00000008140472a5 */ /* 0x004fe4000f8e00ff */
[----:B------:R-:W-:Y:S02]  /*17d0*/  UIMAD.WIDE.U32 UR6, UR30, UR11, URZ ;  /* 0x0000000b1e0672a5 */ /* 0x000fe4000f8e00ff */
[----:B---3--:R-:W-:Y:S02]  /*17e0*/  UISETP.NE.AND UP2, UPT, UR12, 0x1, UPT ;  /* 0x000000010c00788c */ /* 0x008fe4000bf45270 */
[----:B------:R-:W-:-:S03]  /*17f0*/  USHF.R.U32.HI UR5, URZ, UR9, UR5 ;  /* 0x00000009ff057299 */ /* 0x000fc60008011605 */
[----:B------:R-:W-:Y:S01]  /*1800*/  UMOV UR4, UR7 ;  /* 0x0000000700047c82 */ /* 0x000fe20008000000 */
[----:B------:R-:W-:Y:S02]  /*1810*/  USEL UR5, UR20, UR5, !UP2 ;  /* 0x0000000514057287 */ /* 0x000fe4000d000000 */
[----:B------:R-:W-:Y:S02]  /*1820*/  UISETP.NE.AND UP2, UPT, UR10, 0x1, UPT ;  /* 0x000000010a00788c */ /* 0x000fe4000bf45270 */
[----:B----4-:R-:W-:-:S04]  /*1830*/  USHF.R.U32.HI UR4, URZ, UR13, UR4 ;  /* 0x0000000dff047299 */ /* 0x010fc80008011604 */
[----:B------:R-:W-:-:S04]  /*1840*/  USEL UR4, UR30, UR4, !UP2 ;  /* 0x000000041e047287 */ /* 0x000fc8000d000000 */
[----:B------:R-:W-:Y:S02]  /*1850*/  UIADD3 UR6, UPT, UPT, -UR4, UR5, URZ ;  /* 0x0000000504067290 */ /* 0x000fe4000fffe1ff */
[----:B------:R-:W-:Y:S02]  /*1860*/  UIADD3 UR4, UPT, UPT, UR4, -UR5, URZ ;  /* 0x8000000504047290 */ /* 0x000fe4000fffe0ff */
[----:B------:R-:W-:Y:S02]  /*1870*/  UIMAD UR30, UR6, UR10, UR30 ;  /* 0x0000000a061e72a4 */ /* 0x000fe4000f8e021e */
[----:B------:R-:W-:-:S12]  /*1880*/  UIMAD UR20, UR4, UR12, UR20 ;  /* 0x0000000c041472a4 */ /* 0x000fd8000f8e0214 */
.L_x_20:
[----:B------:R-:W-:Y:S05]  /*1890*/  BRA.U !UP6, `(.L_x_21) ;  /* 0x000000010e0c7547 */ /* 0x000fea000b800000 */
[----:B------:R-:W-:Y:S01]  /*18a0*/  UCGABAR_WAIT ;  /* 0x0000000000007dc7 */ /* 0x000fe20008000000 */
[----:B------:R-:W-:Y:S01]  /*18b0*/  CCTL.IVALL ;  /* 0x00000000ff00798f */ /* 0x000fe20002000000 */
[----:B------:R-:W-:Y:S05]  /*18c0*/  BRA `(.L_x_22) ;  /* 0x0000000000047947 */ /* 0x000fea0003800000 */
.L_x_21:
[----:B------:R-:W-:Y:S06]  /*18d0*/  BAR.SYNC.DEFER_BLOCKING 0x0 ;  /* 0x0000000000007b1d */ /* 0x000fec0000010000 */
.L_x_22:
[----:B------:R-:W-:Y:S05]  /*18e0*/  BRA.U UP0, `(.L_x_23) ;  /* 0x0000001900987547 */ /* 0x000fea000b800000 */
[----:B------:R-:W2:Y:S01]  /*18f0*/  LDCU UR6, c[0x0][0x38c] ;  /* 0x00007180ff0677ac */ /* 0x000ea20008000800 */
[----:B------:R-:W-:Y:S01]  /*1900*/  PLOP3.LUT P1, PT, PT, PT, UP4, 0x80, 0x8 ;  /* 0x000000000008781c */ /* 0x000fe20003f2f048 */
[----:B------:R-:W-:Y:S01]  /*1910*/  IMAD.MOV.U32 R12, RZ, RZ, 0x1 ;  /* 0x00000001ff0c7424 */ /* 0x000fe200078e00ff */
[----:B------:R-:W-:Y:S01]  /*1920*/  ISETP.NE.AND P2, PT, R0, RZ, P3 ;  /* 0x000000ff0000720c */ /* 0x000fe20001f45270 */
[----:B------:R-:W-:Y:S01]  /*1930*/  UISETP.NE.AND UP1, UPT, UR22, URZ, UPT ;  /* 0x000000ff1600728c */ /* 0x000fe2000bf25270 */
[----:B------:R-:W-:Y:S02]  /*1940*/  PLOP3.LUT P1, PT, P1, PT, PT, 0x8, 0x80 ;  /* 0x000000000080781c */ /* 0x000fe40000f2e170 */
[----:B------:R-:W-:Y:S01]  /*1950*/  CS2R R10, SRZ ;  /* 0x00000000000a7805 */ /* 0x000fe2000001ff00 */
[----:B------:R-:W-:Y:S01]  /*1960*/  IMAD.MOV.U32 R9, RZ, RZ, RZ ;  /* 0x000000ffff097224 */ /* 0x000fe200078e00ff */
[----:B------:R-:W-:Y:S01]  /*1970*/  USHF.L.U32 UR48, UR25, 0x7, URZ ;  /* 0x0000000719307899 */ /* 0x000fe200080006ff */
[----:B------:R-:W-:Y:S01]  /*1980*/  IMAD.MOV.U32 R8, RZ, RZ, 0x1 ;  /* 0x00000001ff087424 */ /* 0x000fe200078e00ff */
[----:B------:R-:W3:Y:S01]  /*1990*/  LDCU UR39, c[0x0][0x370] ;  /* 0x00006e00ff2777ac */ /* 0x000ee20008000800 */
[----:B------:R-:W4:Y:S01]  /*19a0*/  LDCU.64 UR26, c[0x0][0x348] ;  /* 0x00006900ff1a77ac */ /* 0x000f220008000a00 */
[----:B--2---:R-:W-:-:S02]  /*19b0*/  UIADD3 UR5, UPT, UPT, UR6, 0x3f, URZ ;  /* 0x0000003f06057890 */ /* 0x004fc4000fffe0ff */
[----:B------:R-:W-:Y:S02]  /*19c0*/  UIADD3 UR47, UPT, UPT, UR6, 0x7e, URZ ;  /* 0x0000007e062f7890 */ /* 0x000fe4000fffe0ff */
[----:B------:R-:W-:Y:S01]  /*19d0*/  USHF.R.S32.HI UR4, URZ, 0x1f, UR5 ;  /* 0x0000001fff047899 */ /* 0x000fe20008011405 */
[----:B------:R-:W2:Y:S03]  /*19e0*/  LDCU UR38, c[0x0][0x374] ;  /* 0x00006e80ff2677ac */ /* 0x000ea60008000800 */
[----:B------:R-:W-:Y:S02]  /*19f0*/  ULEA.HI UR4, UR4, UR5, URZ, 0x6 ;  /* 0x0000000504047291 */ /* 0x000fe4000f8f30ff */
[----:B------:R-:W-:Y:S02]  /*1a00*/  USHF.L.U32 UR5, UR25, 0x6, URZ ;  /* 0x0000000619057899 */ /* 0x000fe400080006ff */
[----:B------:R-:W-:-:S02]  /*1a10*/  USHF.R.S32.HI UR41, URZ, 0x6, UR4 ;  /* 0x00000006ff297899 */ /* 0x000fc40008011404 */
[----:B------:R-:W-:Y:S02]  /*1a20*/  UIADD3 UR4, UPT, UPT, UR6, -0x1, URZ ;  /* 0xffffffff06047890 */ /* 0x000fe4000fffe0ff */
[----:B------:R-:W-:Y:S02]  /*1a30*/  UISETP.LT.U32.AND UP0, UPT, UR41, 0x10, UPT ;  /* 0x000000102900788c */ /* 0x000fe4000bf01070 */
[----:B------:R-:W-:Y:S02]  /*1a40*/  UISETP.GE.U32.AND UP2, UPT, UR4, -0x7f, UPT ;  /* 0xffffff810400788c */ /* 0x000fe4000bf46070 */
[----:B------:R-:W-:Y:S02]  /*1a50*/  USEL UR40, UR41, 0x10, UP0 ;  /* 0x0000001029287887 */ /* 0x000fe40008000000 */
[----:B------:R-:W-:Y:S02]  /*1a60*/  ULOP3.LUT UR5, UR5, 0x40, URZ, 0xc0, !UPT ;  /* 0x0000004005057892 */ /* 0x000fe4000f8ec0ff */
[----:B------:R-:W-:-:S02]  /*1a70*/  UIADD3 UR4, UPT, UPT, UR40, -0x1, URZ ;  /* 0xffffffff28047890 */ /* 0x000fc4000fffe0ff */
[----:B------:R-:W-:Y:S02]  /*1a80*/  USEL UR25, UR43, 0x2, UP1 ;  /* 0x000000022b197887 */ /* 0x000fe40008800000 */
[----:B------:R-:W-:Y:S02]  /*1a90*/  ULEA.HI UR44, UR24, UR5, URZ, 0x1a ;  /* 0x00000005182c7291 */ /* 0x000fe4000f8fd0ff */
[----:B------:R-:W-:Y:S02]  /*1aa0*/  @UP2 UIADD3 UR4, UPT, UPT, UR40, URZ, URZ ;  /* 0x000000ff28042290 */ /* 0x000fe4000fffe0ff */
[----:B------:R-:W-:Y:S02]  /*1ab0*/  UIADD3 UR45, UPT, UPT, UR41, -UR40, URZ ;  /* 0x80000028292d7290 */ /* 0x000fe4000fffe0ff */
[----:B------:R-:W-:Y:S02]  /*1ac0*/  UIADD3 UR28, UPT, UPT, UR4, 0x1, URZ ;  /* 0x00000001041c7890 */ /* 0x000fe4000fffe0ff */
[----:B------:R-:W-:Y:S01]  /*1ad0*/  UIADD3 UR43, UPT, UPT, -UR4, URZ, URZ ;  /* 0x000000ff042b7290 */ /* 0x000fe2000fffe1ff */
[----:B--234-:R-:W-:-:S11]  /*1ae0*/  UMOV UR5, URZ ;  /* 0x000000ff00057c82 */ /* 0x01cfd60008000000 */
.L_x_43:
[----:B------:R-:W-:Y:S01]  /*1af0*/  UISETP.NE.AND UP0, UPT, UR46, URZ, UPT ;  /* 0x000000ff2e00728c */ /* 0x000fe2000bf05270 */
[----:B------:R-:W2:Y:S08]  /*1b00*/  S2UR UR46, SR_CgaCtaId ;  /* 0x00000000002e79c3 */ /* 0x000eb00000008800 */
[----:B-1----:R-:W-:Y:S05]  /*1b10*/  BRA.U UP0, `(.L_x_24) ;  /* 0x0000000100347547 */ /* 0x002fea000b800000 */
[----:B------:R-:W3:Y:S01]  /*1b20*/  S2R R0, SR_CgaCtaId ;  /* 0x0000000000007919 */ /* 0x000ee20000008800 */
[----:B------:R-:W-:Y:S02]  /*1b30*/  MOV R3, 0x400 ;  /* 0x0000040000037802 */ /* 0x000fe40000000f00 */
[----:B------:R-:W-:Y:S02]  /*1b40*/  SHF.L.U32 R2, R8, 0x1f, RZ ;  /* 0x0000001f08027819 */ /* 0x000fe400000006ff */
[----:B---3--:R-:W-:-:S05]  /*1b50*/  LEA R0, R0, R3, 0x18 ;  /* 0x0000000300007211 */ /* 0x008fca00078ec0ff */
[----:B------:R-:W-:-:S04]  /*1b60*/  IMAD R3, R9, 0x8, R0 ;  /* 0x0000000809037824 */ /* 0x000fc800078e0200 */
[----:B------:R-:W3:Y:S02]  /*1b70*/  SYNCS.PHASECHK.TRANS64.TRYWAIT P0, [R3+URZ+0x1a0], R2 ;  /* 0x0001a002030075a7 */ /* 0x000ee400080011ff */
[----:B---3--:R-:W-:Y:S05]  /*1b80*/  @!P0 BRA `(.L_x_25) ;  /* 0x0000007c00148947 */ /* 0x008fea0003800000 */
.L_x_136:
[----:B------:R-:W-:Y:S01]  /*1b90*/  VIADD R9, R9, 0x1 ;  /* 0x0000000109097836 */ /* 0x000fe20000000000 */
[----:B------:R3:W-:Y:S04]  /*1ba0*/  SYNCS.ARRIVE.TRANS64.A1T0 RZ, [R3+URZ+0x190], RZ ;  /* 0x000190ff03ff79a7 */ /* 0x0007e800081000ff */
[----:B------:R-:W-:-:S04]  /*1bb0*/  ISETP.NE.AND P0, PT, R9, 0x2, PT ;  /* 0x000000020900780c */ /* 0x000fc80003f05270 */
[----:B------:R-:W-:Y:S02]  /*1bc0*/  SEL R9, R9, RZ, P0 ;  /* 0x000000ff09097207 */ /* 0x000fe40000000000 */
[----:B---3--:R-:W-:-:S04]  /*1bd0*/  SEL R3, RZ, 0x1, P0 ;  /* 0x00000001ff037807 */ /* 0x008fc80000000000 */
[----:B------:R-:W-:-:S07]  /*1be0*/  LOP3.LUT R8, R8, R3, RZ, 0x3c, !PT ;  /* 0x0000000308087212 */ /* 0x000fce00078e3cff */
.L_x_24:
[----:B------:R-:W-:Y:S01]  /*1bf0*/  UMOV UR6, 0x400 ;  /* 0x0000040000067882 */ /* 0x000fe20000000000 */
[----:B------:R-:W-:Y:S01]  /*1c00*/  SHF.L.U32 R0, R12, 0x1f, RZ ;  /* 0x0000001f0c007819 */ /* 0x000fe200000006ff */
[----:B--2---:R-:W-:Y:S02]  /*1c10*/  ULEA UR6, UR46, UR6, 0x18 ;  /* 0x000000062e067291 */ /* 0x004fe4000f8ec0ff */
[----:B------:R-:W-:Y:S02]  /*1c20*/  UISETP.GE.U32.AND UP0, UPT, UR47, 0x7f, UPT ;  /* 0x0000007f2f00788c */ /* 0x000fe4000bf06070 */
[----:B------:R-:W-:Y:S02]  /*1c30*/  ULEA UR4, UR5, UR6, 0x3 ;  /* 0x0000000605047291 */ /* 0x000fe4000f8e18ff */
[----:B------:R-:W-:Y:S01]  /*1c40*/  ULEA UR11, UR30, UR44, 0x7 ;  /* 0x0000002c1e0b7291 */ /* 0x000fe2000f8e38ff */
[----:B------:R-:W-:-:S06]  /*1c50*/  UMOV UR7, URZ ;  /* 0x000000ff00077c82 */ /* 0x000fcc0008000000 */
[----:B------:R2:W3:Y:S01]  /*1c60*/  SYNCS.PHASECHK.TRANS64.TRYWAIT P0, [UR4+0x80], R0 ;  /* 0x00008000ff0075a7 */ /* 0x0004e20008001104 */
[----:B------:R-:W-:-:S04]  /*1c70*/  ULEA.HI UR4, UR20, UR20, URZ, 0x1 ;  /* 0x0000001414047291 */ /* 0x000fc8000f8f08ff */
[----:B------:R-:W-:-:S04]  /*1c80*/  USHF.L.U32 UR4, UR4, 0x7, URZ ;  /* 0x0000000704047899 */ /* 0x000fc800080006ff */
[----:B------:R-:W-:-:S04]  /*1c90*/  ULOP3.LUT UR35, UR4, 0xffffff00, URZ, 0xc0, !UPT ;  /* 0xffffff0004237892 */ /* 0x000fc8000f8ec0ff */
[----:B------:R-:W-:Y:S01]  /*1ca0*/  ULOP3.LUT UR35, UR35, 0x80, UR48, 0xf8, !UPT ;  /* 0x0000008023237892 */ /* 0x000fe2000f8ef830 */
[----:B------:R-:W-:Y:S11]  /*1cb0*/  BRA.U !UP0, `(.L_x_26) ;  /* 0x0000000108c47547 */ /* 0x000ff6000b800000 */
[----:B------:R-:W-:Y:S01]  /*1cc0*/  UMOV UR13, UR43 ;  /* 0x0000002b000d7c82 */ /* 0x000fe20008000000 */
[----:B------:R-:W-:Y:S01]  /*1cd0*/  UMOV UR4, UR5 ;  /* 0x0000000500047c82 */ /* 0x000fe20008000000 */
[----:B------:R-:W-:-:S05]  /*1ce0*/  UMOV UR34, URZ ;  /* 0x000000ff00227c82 */ /* 0x000fca0008000000 */
.L_x_32:
[----:B------:R-:W-:Y:S01]  /*1cf0*/  ULEA UR33, UR4, UR6, 0x3 ;  /* 0x0000000604217291 */ /* 0x000fe2000f8e18ff */
[----:B------:R-:W-:Y:S01]  /*1d00*/  @P3 MOV R2, 0x6000 ;  /* 0x0000600000023802 */ /* 0x000fe20000000f00 */
[----:B-1-34-:R-:W-:Y:S10]  /*1d10*/  @P0 BRA `(.L_x_27) ;  /* 0x00000000000c0947 */ /* 0x01aff40003800000 */
[----:B------:R-:W-:-:S04]  /*1d20*/  SHF.L.U32 R3, R12, 0x1f, RZ ;  /* 0x0000001f0c037819 */ /* 0x000fc800000006ff */
[----:B------:R-:W3:Y:S02]  /*1d30*/  SYNCS.PHASECHK.TRANS64.TRYWAIT P0, [UR33+0x80], R3 ;  /* 0x00008003ff0075a7 */ /* 0x000ee40008001121 */
[----:B---3--:R-:W-:Y:S05]  /*1d40*/  @!P0 BRA `(.L_x_28) ;  /* 0x0000007800b88947 */ /* 0x008fea0003800000 */
.L_x_27:
[----:B------:R3:W-:Y:S01]  /*1d50*/  @P3 SYNCS.ARRIVE.TRANS64 RZ, [UR33], R2 ;  /* 0x00000002ffff39a7 */ /* 0x0007e20008000021 */
[----:B------:R-:W-:Y:S02]  /*1d60*/  ULOP3.LUT UR5, UR25, 0x2, URZ, 0xfc, !UPT ;  /* 0x0000000219057892 */ /* 0x000fe4000f8efcff */
[----:B------:R-:W-:Y:S02]  /*1d70*/  UIADD3 UR13, UPT, UPT, UR13, 0x1, URZ ;  /* 0x000000010d0d7890 */ /* 0x000fe4000fffe0ff */
[----:B------:R-:W-:Y:S02]  /*1d80*/  UISETP.NE.AND UP0, UPT, UR5, 0x2, UPT ;  /* 0x000000020500788c */ /* 0x000fe4000bf05270 */
[----:B------:R-:W-:-:S07]  /*1d90*/  UISETP.NE.AND UP2, UPT, UR13, 0x1, UPT ;  /* 0x000000010d00788c */ /* 0x000fce000bf45270 */
[----:B------:R-:W-:Y:S05]  /*1da0*/  BRA.U UP0, `(.L_x_29) ;  /* 0x0000000100047547 */ /* 0x000fea000b800000 */
[----:B-1----:R-:W-:Y:S05]  /*1db0*/  BPT.TRAP 0x1 ;  /* 0x000000040000795c */ /* 0x002fea0000300000 */
.L_x_29:
[----:B------:R-:W-:Y:S04]  /*1dc0*/  BSSY.RECONVERGENT B0, `(.L_x_30) ;  /* 0x0000003000007945 */ /* 0x000fe80003800200 */
[----:B------:R-:W-:Y:S05]  /*1dd0*/  @!P2 BRA `(.L_x_31) ;  /* 0x000000000004a947 */ /* 0x000fea0003800000 */
[----:B-1----:R-:W-:Y:S05]  /*1de0*/  BPT.TRAP 0x1 ;  /* 0x000000040000795c */ /* 0x002fea0000300000 */
.L_x_31:
[----:B-1----:R-:W-:Y:S05]  /*1df0*/  BSYNC.RECONVERGENT B0 ;  /* 0x0000000000007941 */ /* 0x002fea0003800200 */
.L_x_30:
[----:B------:R-:W-:Y:S02]  /*1e00*/  UIADD3 UR5, UPT, UPT, UR4, 0x1, URZ ;  /* 0x0000000104057890 */ /* 0x000fe4000fffe0ff */
[----:B------:R-:W-:Y:S02]  /*1e10*/  ULEA UR32, UR4, UR6, 0xd ;  /* 0x0000000604207291 */ /* 0x000fe4000f8e68ff */
[----:B------:R-:W-:Y:S02]  /*1e20*/  UISETP.NE.AND UP0, UPT, UR5, 0x10, UPT ;  /* 0x000000100500788c */ /* 0x000fe4000bf05270 */
[----:B------:R-:W-:Y:S02]  /*1e30*/  UIADD3 UR16, UP1, UPT, UR26, 0x80, URZ ;  /* 0x000000801a107890 */ /* 0x000fe4000ff3e0ff */
[----:B------:R-:W-:Y:S02]  /*1e40*/  USEL UR8, URZ, 0x1, UP0 ;  /* 0x00000001ff087887 */ /* 0x000fe40008000000 */
[----:B------:R-:W-:-:S02]  /*1e50*/  USEL UR5, UR5, URZ, UP0 ;  /* 0x000000ff05057287 */ /* 0x000fc40008000000 */
[----:B------:R-:W-:Y:S02]  /*1e60*/  UIADD3 UR14, UP0, UPT, UR26, 0x180, URZ ;  /* 0x000001801a0e7890 */ /* 0x000fe4000ff1e0ff */
[----:B------:R-:W-:Y:S01]  /*1e70*/  LOP3.LUT R12, R12, UR8, RZ, 0x3c, !PT ;  /* 0x000000080c0c7c12 */ /* 0x000fe2000f8e3cff */
[----:B------:R-:W-:Y:S02]  /*1e80*/  ULEA UR8, UR4, UR24, 0xc ;  /* 0x0000001804087291 */ /* 0x000fe4000f8e60ff */
[----:B------:R-:W-:Y:S01]  /*1e90*/  ULEA UR7, UR5, UR6, 0x3 ;  /* 0x0000000605077291 */ /* 0x000fe2000f8e18ff */
[----:B--2---:R-:W-:Y:S01]  /*1ea0*/  SHF.L.U32 R0, R12, 0x1f, RZ ;  /* 0x0000001f0c007819 */ /* 0x004fe200000006ff */
[----:B------:R-:W-:Y:S02]  /*1eb0*/  ULOP3.LUT UR33, UR33, 0xfefffff8, URZ, 0xc0, !UPT ;  /* 0xfefffff821217892 */ /* 0x000fe4000f8ec0ff */
[----:B------:R-:W-:Y:S02]  /*1ec0*/  UIADD3.X UR17, UPT, UPT, URZ, UR27, URZ, UP1, !UPT ;  /* 0x0000001bff117290 */ /* 0x000fe40008ffe4ff */
[----:B------:R-:W-:-:S02]  /*1ed0*/  UIADD3 UR32, UPT, UPT, UR32, 0x8400, URZ ;  /* 0x0000840020207890 */ /* 0x000fc4000fffe0ff */
[----:B------:R-:W-:Y:S01]  /*1ee0*/  UIADD3 UR8, UPT, UPT, UR6, 0x28400, UR8 ;  /* 0x0002840006087890 */ /* 0x000fe2000fffe008 */
[----:B------:R4:W1:Y:S01]  /*1ef0*/  SYNCS.PHASECHK.TRANS64.TRYWAIT P0, [UR7+0x80], R0 ;  /* 0x00008000ff0075a7 */ /* 0x0008620008001107 */
[----:B------:R-:W-:Y:S02]  /*1f00*/  UIADD3.X UR15, UPT, UPT, URZ, UR27, URZ, UP0, !UPT ;  /* 0x0000001bff0f7290 */ /* 0x000fe400087fe4ff */
[----:B------:R-:W-:Y:S01]  /*1f10*/  UPRMT UR4, URZ, 0x5410, UR21 ;  /* 0x00005410ff047896 */ /* 0x000fe20008000015 */
[----:B------:R-:W-:Y:S01]  /*1f20*/  UMOV UR18, 0x0 ;  /* 0x0000000000127882 */ /* 0x000fe20000000000 */
[----:B------:R-:W-:Y:S01]  /*1f30*/  UMOV UR19, 0x10000000 ;  /* 0x1000000000137882 */ /* 0x000fe20000000000 */
[----:B------:R-:W-:Y:S01]  /*1f40*/  UMOV UR10, UR34 ;  /* 0x00000022000a7c82 */ /* 0x000fe20008000000 */
[----:B------:R-:W-:Y:S01]  /*1f50*/  UMOV UR12, UR36 ;  /* 0x00000024000c7c82 */ /* 0x000fe20008000000 */
[----:B------:R-:W-:Y:S01]  /*1f60*/  UMOV UR9, UR33 ;  /* 0x0000002100097c82 */ /* 0x000fe20008000000 */
[----:B------:R2:W-:Y:S01]  /*1f70*/  UTMALDG.3D.2CTA [UR32], [UR16], desc[UR18] ;  /* 0x00001220100075b4 */ /* 0x0005e20008211000 */
[----:B------:R-:W-:-:S02]  /*1f80*/  UMOV UR7, UR28 ;  /* 0x0000001c00077c82 */ /* 0x000fc40008000000 */
[----:B------:R3:W-:Y:S01]  /*1f90*/  UTMALDG.3D.MULTICAST.2CTA [UR8], [UR14], UR4, desc[UR18] ;  /* 0x000012080e0073b4 */ /* 0x0007e20008211804 */
[----:B--2---:R-:W-:Y:S01]  /*1fa0*/  UIADD3 UR34, UPT, UPT, UR34, 0x40, URZ ;  /* 0x0000004022227890 */ /* 0x004fe2000fffe0ff */
[----:B---3--:R-:W-:Y:S01]  /*1fb0*/  UMOV UR4, UR5 ;  /* 0x0000000500047c82 */ /* 0x008fe20008000000 */
[----:B------:R-:W-:Y:S10]  /*1fc0*/  BRA.U UP2, `(.L_x_32) ;  /* 0xfffffffd02487547 */ /* 0x000ff4000b83ffff */
.L_x_26:
[----:B------:R-:W-:Y:S01]  /*1fd0*/  ULEA UR4, UR5, UR6, 0x3 ;  /* 0x0000000605047291 */ /* 0x000fe2000f8e18ff */
[----:B--2-4-:R-:W-:Y:S01]  /*1fe0*/  SHF.L.U32 R0, R12, 0x1f, RZ ;  /* 0x0000001f0c007819 */ /* 0x014fe200000006ff */
[----:B------:R-:W-:Y:S01]  /*1ff0*/  @!P1 SYNCS.ARRIVE.TRANS64.A1T0 RZ, [UR6+0x128], RZ ;  /* 0x000128ffffff99a7 */ /* 0x000fe20008100006 */
[----:B------:R-:W-:-:S06]  /*2000*/  UISETP.GT.AND UP0, UPT, UR41, UR40, UPT ;  /* 0x000000282900728c */ /* 0x000fcc000bf04270 */
[----:B-1-3--:R1:W2:Y:S03]  /*2010*/  SYNCS.PHASECHK.TRANS64.TRYWAIT P0, [UR4+0x80], R0 ;  /* 0x00008000ff0075a7 */ /* 0x00a2a60008001104 */
[----:B------:R-:W-:Y:S05]  /*2020*/  BRA.U !UP0, `(.L_x_33) ;  /* 0x0000000108c47547 */ /* 0x000fea000b800000 */
[----:B------:R-:W-:Y:S01]  /*2030*/  UIADD3 UR13, UPT, UPT, UR45, UR7, URZ ;  /* 0x000000072d0d7290 */ /* 0x000fe2000fffe0ff */
[----:B------:R-:W-:-:S11]  /*2040*/  UMOV UR4, UR5 ;  /* 0x0000000500047c82 */ /* 0x000fd60008000000 */
.L_x_39:
[----:B------:R-:W-:Y:S01]  /*2050*/  ULEA UR17, UR4, UR6, 0x3 ;  /* 0x0000000604117291 */ /* 0x000fe2000f8e18ff */
[----:B--2---:R-:W-:Y:S01]  /*2060*/  @P3 MOV R2, 0x6000 ;  /* 0x0000600000023802 */ /* 0x004fe20000000f00 */
[----:B--2-4-:R-:W-:Y:S10]  /*2070*/  @P0 BRA `(.L_x_34) ;  /* 0x00000000000c0947 */ /* 0x014ff40003800000 */
[----:B------:R-:W-:-:S04]  /*2080*/  SHF.L.U32 R3, R12, 0x1f, RZ ;  /* 0x0000001f0c037819 */ /* 0x000fc800000006ff */
[----:B------:R-:W2:Y:S02]  /*2090*/  SYNCS.PHASECHK.TRANS64.TRYWAIT P0, [UR17+0x80], R3 ;  /* 0x00008003ff0075a7 */ /* 0x000ea40008001111 */
[----:B--2---:R-:W-:Y:S05]  /*20a0*/  @!P0 BRA `(.L_x_35) ;  /* 0x0000007400f88947 */ /* 0x004fea0003800000 */
.L_x_34:
[----:B------:R2:W-:Y:S01]  /*20b0*/  @P3 SYNCS.ARRIVE.TRANS64 RZ, [UR17], R2 ;  /* 0x00000002ffff39a7 */ /* 0x0005e20008000011 */
[----:B------:R-:W-:-:S04]  /*20c0*/  ULOP3.LUT UR5, UR25, 0x2, URZ, 0xfc, !UPT ;  /* 0x0000000219057892 */ /* 0x000fc8000f8efcff */
[----:B------:R-:W-:-:S09]  /*20d0*/  UISETP.NE.AND UP0, UPT, UR5, 0x2, UPT ;  /* 0x000000020500788c */ /* 0x000fd2000bf05270 */
[----:B------:R-:W-:Y:S05]  /*20e0*/  BRA.U UP0, `(.L_x_36) ;  /* 0x0000000100047547 */ /* 0x000fea000b800000 */
[----:B------:R-:W-:Y:S05]  /*20f0*/  BPT.TRAP 0x1 ;  /* 0x000000040000795c */ /* 0x000fea0000300000 */
.L_x_36:
[----:B------:R-:W-:Y:S04]  /*2100*/  BSSY.RECONVERGENT B0, `(.L_x_37) ;  /* 0x0000003000007945 */ /* 0x000fe80003800200 */
[----:B------:R-:W-:Y:S05]  /*2110*/  @!P2 BRA `(.L_x_38) ;  /* 0x000000000004a947 */ /* 0x000fea0003800000 */
[----:B------:R-:W-:Y:S05]  /*2120*/  BPT.TRAP 0x1 ;  /* 0x000000040000795c */ /* 0x000fea0000300000 */
.L_x_38:
[----:B------:R-:W-:Y:S05]  /*2130*/  BSYNC.RECONVERGENT B0 ;  /* 0x0000000000007941 */ /* 0x000fea0003800200 */
.L_x_37:
[----:B------:R-:W-:Y:S02]  /*2140*/  UIADD3 UR5, UPT, UPT, UR4, 0x1, URZ ;  /* 0x0000000104057890 */ /* 0x000fe4000fffe0ff */
[----:B------:R-:W-:Y:S02]  /*2150*/  USHF.L.U32 UR18, UR7, 0x6, URZ ;  /* 0x0000000607127899 */ /* 0x000fe400080006ff */
[----:B------:R-:W-:Y:S02]  /*2160*/  UISETP.NE.AND UP0, UPT, UR5, 0x10, UPT ;  /* 0x000000100500788c */ /* 0x000fe4000bf05270 */
[----:B------:R-:W-:Y:S02]  /*2170*/  UIADD3 UR7, UPT, UPT, UR7, 0x1, URZ ;  /* 0x0000000107077890 */ /* 0x000fe4000fffe0ff */
[----:B------:R-:W-:Y:S02]  /*2180*/  USEL UR9, URZ, 0x1, UP0 ;  /* 0x00000001ff097887 */ /* 0x000fe40008000000 */
[----:B------:R-:W-:-:S02]  /*2190*/  USEL UR5, UR5, URZ, UP0 ;  /* 0x000000ff05057287 */ /* 0x000fc40008000000 */
[----:B------:R-:W-:Y:S02]  /*21a0*/  UIADD3 UR14, UP0, UPT, UR26, 0x180, URZ ;  /* 0x000001801a0e7890 */ /* 0x000fe4000ff1e0ff */
[----:B------:R-:W-:Y:S01]  /*21b0*/  ULEA UR8, UR5, UR6, 0x3 ;  /* 0x0000000605087291 */ /* 0x000fe2000f8e18ff */
[----:B------:R-:W-:Y:S01]  /*21c0*/  LOP3.LUT R12, R12, UR9, RZ, 0x3c, !PT ;  /* 0x000000090c0c7c12 */ /* 0x000fe2000f8e3cff */
[----:B------:R-:W-:Y:S02]  /*21d0*/  ULEA UR16, UR4, UR6, 0xd ;  /* 0x0000000604107291 */ /* 0x000fe4000f8e68ff */
[----:B------:R-:W-:Y:S01]  /*21e0*/  UIADD3 UR22, UP1, UPT, UR26, 0x80, URZ ;  /* 0x000000801a167890 */ /* 0x000fe2000ff3e0ff */
[----:B-1----:R-:W-:Y:S01]  /*21f0*/  SHF.L.U32 R0, R12, 0x1f, RZ ;  /* 0x0000001f0c007819 */ /* 0x002fe200000006ff */
[----:B------:R-:W-:Y:S02]  /*2200*/  UIADD3.X UR15, UPT, UPT, URZ, UR27, URZ, UP0, !UPT ;  /* 0x0000001bff0f7290 */ /* 0x000fe400087fe4ff */
[----:B------:R-:W-:Y:S01]  /*2210*/  UISETP.NE.AND UP0, UPT, UR7, UR13, UPT ;  /* 0x0000000d0700728c */ /* 0x000fe2000bf05270 */
[----:B------:R3:W4:Y:S01]  /*2220*/  SYNCS.PHASECHK.TRANS64.TRYWAIT P0, [UR8+0x80], R0 ;  /* 0x00008000ff0075a7 */ /* 0x0007220008001108 */
[----:B------:R-:W-:-:S02]  /*2230*/  ULEA UR8, UR4, UR24, 0xc ;  /* 0x0000001804087291 */ /* 0x000fc4000f8e60ff */
[----:B------:R-:W-:Y:S02]  /*2240*/  ULOP3.LUT UR17, UR17, 0xfefffff8, URZ, 0xc0, !UPT ;  /* 0xfefffff811117892 */ /* 0x000fe4000f8ec0ff */
[----:B------:R-:W-:Y:S02]  /*2250*/  UIADD3 UR16, UPT, UPT, UR16, 0x8400, URZ ;  /* 0x0000840010107890 */ /* 0x000fe4000fffe0ff */
[----:B------:R-:W-:Y:S02]  /*2260*/  UIADD3.X UR23, UPT, UPT, URZ, UR27, URZ, UP1, !UPT ;  /* 0x0000001bff177290 */ /* 0x000fe40008ffe4ff */
[----:B------:R-:W-:Y:S02]  /*2270*/  UIADD3 UR8, UPT, UPT, UR6, 0x28400, UR8 ;  /* 0x0002840006087890 */ /* 0x000fe4000fffe008 */
[----:B------:R-:W-:Y:S01]  /*2280*/  UPRMT UR4, URZ, 0x5410, UR21 ;  /* 0x00005410ff047896 */ /* 0x000fe20008000015 */
[----:B------:R-:W-:Y:S01]  /*2290*/  UMOV UR30, 0x0 ;  /* 0x00000000001e7882 */ /* 0x000fe20000000000 */
[----:B------:R-:W-:Y:S01]  /*22a0*/  UMOV UR31, 0x10000000 ;  /* 0x10000000001f7882 */ /* 0x000fe20000000000 */
[----:B------:R-:W-:Y:S01]  /*22b0*/  UMOV UR19, UR35 ;  /* 0x0000002300137c82 */ /* 0x000fe20008000000 */
[----:B------:R-:W-:Y:S01]  /*22c0*/  UMOV UR20, UR36 ;  /* 0x0000002400147c82 */ /* 0x000fe20008000000 */
[----:B------:R-:W-:Y:S01]  /*22d0*/  UMOV UR12, UR36 ;  /* 0x00000024000c7c82 */ /* 0x000fe20008000000 */
[----:B------:R-:W-:Y:S01]  /*22e0*/  UMOV UR9, UR17 ;  /* 0x0000001100097c82 */ /* 0x000fe20008000000 */
[----:B------:R-:W-:Y:S01]  /*22f0*/  UMOV UR10, UR18 ;  /* 0x00000012000a7c82 */ /* 0x000fe20008000000 */
[----:B------:R-:W-:Y:S01]  /*2300*/  UTMALDG.3D.2CTA [UR16], [UR22], desc[UR30] ;  /* 0x00001e10160075b4 */ /* 0x000fe20008211000 */
[----:B------:R1:W-:Y:S02]  /*2310*/  UTMALDG.3D.MULTICAST.2CTA [UR8], [UR14], UR4, desc[UR30] ;  /* 0x00001e080e0073b4 */ /* 0x0003e40008211804 */
[----:B-1----:R-:W-:Y:S01]  /*2320*/  UMOV UR4, UR5 ;  /* 0x0000000500047c82 */ /* 0x002fe20008000000 */
[----:B---3--:R-:W-:Y:S05]  /*2330*/  BRA.U UP0, `(.L_x_39) ;  /* 0xfffffffd00447547 */ /* 0x008fea000b83ffff */
.L_x_33:
[C---:B------:R-:W-:Y:S01]  /*2340*/  LEA R3, R11.reuse, UR6, 0x3 ;  /* 0x000000060b037c11 */ /* 0x040fe2000f8e18ff */
[----:B------:R-:W-:Y:S01]  /*2350*/  NOP ;  /* 0x0000000000007918 */ /* 0x000fe20000000000 */
[----:B-1----:R-:W-:Y:S02]  /*2360*/  SHF.L.U32 R0, R10, 0x1f, RZ ;  /* 0x0000001f0a007819 */ /* 0x002fe400000006ff */
[----:B------:R-:W-:Y:S02]  /*2370*/  LEA R5, R11, UR6, 0x4 ;  /* 0x000000060b057c11 */ /* 0x000fe4000f8e20ff */
[----:B--2-4-:R-:W1:Y:S02]  /*2380*/  SYNCS.PHASECHK.TRANS64.TRYWAIT P0, [R3+URZ+0x130], R0 ;  /* 0x00013000030075a7 */ /* 0x014e6400080011ff */
[----:B-1----:R-:W-:Y:S05]  /*2390*/  @!P0 BRA `(.L_x_40) ;  /* 0x0000007400548947 */ /* 0x002fea0003800000 */
.L_x_139:
[----:B------:R-:W2:Y:S01]  /*23a0*/  LDS.128 R4, [R5+0x1c0] ;  /* 0x0001c00005047984 */ /* 0x000ea20000000c00 */
[----:B------:R-:W-:Y:S01]  /*23b0*/  UISETP.GE.AND UP0, UPT, UR42, 0x1, UPT ;  /* 0x000000012a00788c */ /* 0x000fe2000bf06270 */
[----:B------:R-:W-:Y:S01]  /*23c0*/  @!PT LDS RZ, [RZ] ;  /* 0x00000000fffff984 */ /* 0x000fe20000000800 */
[----:B------:R-:W-:Y:S01]  /*23d0*/  @!PT LDS RZ, [RZ] ;  /* 0x00000000fffff984 */ /* 0x000fe20000000800 */
[----:B------:R-:W-:Y:S01]  /*23e0*/  @!PT LDS RZ, [RZ] ;  /* 0x00000000fffff984 */ /* 0x000fe20000000800 */
[----:B------:R-:W-:Y:S01]  /*23f0*/  @!PT LDS RZ, [RZ] ;  /* 0x00000000fffff984 */ /* 0x000fe20000000800 */
[----:B------:R3:W-:Y:S06]  /*2400*/  MEMBAR.ALL.CTA ;  /* 0x0000000000007992 */ /* 0x0007ec0000008000 */
[----:B---3--:R-:W3:Y:S01]  /*2410*/  FENCE.VIEW.ASYNC.S ;  /* 0x00000000000073c6 */ /* 0x008ee20000000000 */
[----:B--2---:R-:W-:-:S13]  /*2420*/  LOP3.LUT P0, RZ, R6, 0x1, RZ, 0xc0, !PT ;  /* 0x0000000106ff7812 */ /* 0x004fda000780c0ff */
[----:B---3--:R-:W-:Y:S01]  /*2430*/  VOTEU.ANY UP1, P0 ;  /* 0x0000000000ff7886 */ /* 0x008fe20000020100 */
[----:B------:R-:W-:-:S13]  /*2440*/  PLOP3.LUT P0, PT, PT, PT, UP1, 0x80, 0x8 ;  /* 0x000000000008781c */ /* 0x000fda0003f0f018 */
[----:B-1----:R-:W-:Y:S02]  /*2450*/  @P0 LOP3.LUT R0, R5, 0xffff, RZ, 0xc0, !PT ;  /* 0x0000ffff05000812 */ /* 0x002fe400078ec0ff */
[----:B------:R-:W-:Y:S02]  /*2460*/  @P0 MOV R2, R4 ;  /* 0x0000000400020202 */ /* 0x000fe40000000f00 */
[----:B------:R-:W-:Y:S01]  /*2470*/  @P0 R2UR UR7, R0 ;  /* 0x00000000000702ca */ /* 0x000fe200000e0000 */
[----:B------:R-:W-:Y:S01]  /*2480*/  VIADD R0, R3, 0x140 ;  /* 0x0000014003007836 */ /* 0x000fe20000000000 */
[----:B------:R-:W-:Y:S02]  /*2490*/  @P0 SHF.R.U32.HI R4, RZ, 0x10, R5 ;  /* 0x00000010ff040819 */ /* 0x000fe40000011605 */
[----:B------:R-:W-:Y:S02]  /*24a0*/  @P0 R2UR UR8, R2 ;  /* 0x00000000020802ca */ /* 0x000fe400000e0000 */
[----:B------:R-:W-:-:S02]  /*24b0*/  PRMT R0, RZ, 0x654, R0 ;  /* 0x00000654ff007816 */ /* 0x000fc40000000000 */
[----:B------:R-:W-:Y:S02]  /*24c0*/  @P0 R2UR UR4, R4 ;  /* 0x00000000040402ca */ /* 0x000fe400000e0000 */
[----:B------:R1:W-:Y:S03]  /*24d0*/  SYNCS.ARRIVE.TRANS64.RED.A1T0 RZ, [R0+URZ], RZ ;  /* 0x000000ff00ff79a7 */ /* 0x0003e600081004ff */
[----:B------:R-:W-:-:S04]  /*24e0*/  @UP1 UMOV UR29, UR7 ;  /* 0x00000007001d1c82 */ /* 0x000fc80008000000 */
[----:B------:R-:W-:-:S04]  /*24f0*/  @UP1 UMOV UR37, UR8 ;  /* 0x0000000800251c82 */ /* 0x000fc80008000000 */
[----:B------:R-:W-:Y:S01]  /*2500*/  @UP1 UMOV UR36, UR4 ;  /* 0x0000000400241c82 */ /* 0x000fe20008000000 */
[----:B------:R-:W-:Y:S05]  /*2510*/  BRA.U !UP0, `(.L_x_41) ;  /* 0x0000000108d47547 */ /* 0x000fea000b800000 */
[----:B------:R-:W2:Y:S01]  /*2520*/  LDCU.128 UR12, c[0x0][0xb10] ;  /* 0x00016200ff0c77ac */ /* 0x000ea20008000c00 */
[----:B------:R-:W3:Y:S01]  /*2530*/  LDCU UR30, c[0x0][0xb20] ;  /* 0x00016400ff1e77ac */ /* 0x000ee20008000800 */
[----:B------:R-:W4:Y:S01]  /*2540*/  LDCU UR20, c[0x0][0xb0c] ;  /* 0x00016180ff1477ac */ /* 0x000f220008000800 */
[----:B------:R-:W1:Y:S01]  /*2550*/  LDCU.64 UR10, c[0x0][0xb28] ;  /* 0x00016500ff0a77ac */ /* 0x000e620008000a00 */
[----:B------:R-:W-:Y:S02]  /*2560*/  UISETP.NE.AND UP3, UPT, UR42, 0x1, UPT ;  /* 0x000000012a00788c */ /* 0x000fe4000bf65270 */
[----:B--2---:R-:W-:Y:S02]  /*2570*/  UIMAD.WIDE.U32 UR16, UR38, UR15, URZ ;  /* 0x0000000f261072a5 */ /* 0x004fe4000f8e00ff */
[----:B------:R-:W-:Y:S02]  /*2580*/  UIMAD.WIDE.U32 UR8, UR39, UR12, URZ ;  /* 0x0000000c270872a5 */ /* 0x000fe4000f8e00ff */
[----:B------:R-:W-:-:S02]  /*2590*/  UISETP.NE.AND UP0, UPT, UR14, 0x1, UPT ;  /* 0x000000010e00788c */ /* 0x000fc4000bf05270 */
[----:B------:R-:W-:Y:S01]  /*25a0*/  UIMAD.WIDE.U32 UR22, UR29, UR15, URZ ;  /* 0x0000000f1d1672a5 */ /* 0x000fe2000f8e00ff */
[----:B------:R-:W-:Y:S02]  /*25b0*/  UMOV UR16, UR17 ;  /* 0x0000001100107c82 */ /* 0x000fe40008000000 */
[----:B------:R-:W-:Y:S01]  /*25c0*/  UMOV UR8, UR9 ;  /* 0x0000000900087c82 */ /* 0x000fe20008000000 */
[----:B---3--:R-:W-:Y:S02]  /*25d0*/  USHF.R.U32.HI UR16, URZ, UR30, UR16 ;  /* 0x0000001eff107299 */ /* 0x008fe40008011610 */
[----:B----4-:R-:W-:Y:S02]  /*25e0*/  UISETP.NE.AND UP2, UPT, UR20, 0x1, UPT ;  /* 0x000000011400788c */ /* 0x010fe4000bf45270 */
[----:B------:R-:W-:Y:S02]  /*25f0*/  USHF.R.U32.HI UR8, URZ, UR13, UR8 ;  /* 0x0000000dff087299 */ /* 0x000fe40008011608 */
[----:B------:R-:W-:-:S02]  /*2600*/  USEL UR7, UR38, UR16, !UP0 ;  /* 0x0000001026077287 */ /* 0x000fc4000c000000 */
[----:B------:R-:W-:Y:S02]  /*2610*/  USEL UR8, UR39, UR8, !UP2 ;  /* 0x0000000827087287 */ /* 0x000fe4000d000000 */
[----:B-1----:R-:W-:Y:S01]  /*2620*/  UIMAD.WIDE.U32 UR16, UR7, UR10, URZ ;  /* 0x0000000a071072a5 */ /* 0x002fe2000f8e00ff */
[----:B------:R-:W-:Y:S01]  /*2630*/  UMOV UR4, UR23 ;  /* 0x0000001700047c82 */ /* 0x000fe20008000000 */
[----:B------:R-:W-:Y:S02]  /*2640*/  UIMAD.WIDE.U32 UR18, UR37, UR12, URZ ;  /* 0x0000000c251272a5 */ /* 0x000fe4000f8e00ff */
[----:B------:R-:W-:-:S03]  /*2650*/  UIMAD.WIDE.U32 UR22, UR8, UR10, URZ ;  /* 0x0000000a081672a5 */ /* 0x000fc6000f8e00ff */
[----:B------:R-:W-:Y:S01]  /*2660*/  UMOV UR16, UR17 ;  /* 0x0000001100107c82 */ /* 0x000fe20008000000 */
[----:B------:R-:W-:Y:S02]  /*2670*/  USHF.R.U32.HI UR4, URZ, UR30, UR4 ;  /* 0x0000001eff047299 */ /* 0x000fe40008011604 */
[----:B------:R-:W-:Y:S01]  /*2680*/  @UP3 USHF.R.U32.HI UR7, URZ, UR11, UR16 ;  /* 0x0000000bff073299 */ /* 0x000fe20008011610 */
[----:B------:R-:W-:Y:S01]  /*2690*/  UMOV UR18, UR19 ;  /* 0x0000001300127c82 */ /* 0x000fe20008000000 */
[----:B------:R-:W-:Y:S01]  /*26a0*/  UMOV UR22, UR23 ;  /* 0x0000001700167c82 */ /* 0x000fe20008000000 */
[----:B------:R-:W-:Y:S02]  /*26b0*/  USHF.R.U32.HI UR13, URZ, UR13, UR18 ;  /* 0x0000000dff0d7299 */ /* 0x000fe40008011612 */
[----:B------:R-:W-:Y:S02]  /*26c0*/  USEL UR4, UR29, UR4, !UP0 ;  /* 0x000000041d047287 */ /* 0x000fe4000c000000 */
[----:B------:R-:W-:-:S02]  /*26d0*/  @UP3 USHF.R.U32.HI UR8, URZ, UR11, UR22 ;  /* 0x0000000bff083299 */ /* 0x000fc40008011616 */
[----:B------:R-:W-:Y:S02]  /*26e0*/  UIMAD UR9, UR42, UR7, URZ ;  /* 0x000000072a0972a4 */ /* 0x000fe4000f8e02ff */
[----:B------:R-:W-:Y:S02]  /*26f0*/  USEL UR7, UR37, UR13, !UP2 ;  /* 0x0000000d25077287 */ /* 0x000fe4000d000000 */
[----:B------:R-:W-:Y:S02]  /*2700*/  UIMAD UR12, UR42, UR8, URZ ;  /* 0x000000082a0c72a4 */ /* 0x000fe4000f8e02ff */
[----:B------:R-:W-:Y:S02]  /*2710*/  UISETP.GE.AND UP0, UPT, UR4, UR9, UPT ;  /* 0x000000090400728c */ /* 0x000fe4000bf06270 */
[----:B------:R-:W-:Y:S02]  /*2720*/  UIMAD.WIDE.U32 UR16, UR4, UR10, URZ ;  /* 0x0000000a041072a5 */ /* 0x000fe4000f8e00ff */
[----:B------:R-:W-:-:S02]  /*2730*/  UISETP.GE.OR UP0, UPT, UR7, UR12, UP0 ;  /* 0x0000000c0700728c */ /* 0x000fc40008706670 */
[----:B------:R-:W-:Y:S02]  /*2740*/  UIMAD.WIDE.U32 UR12, UR7, UR10, URZ ;  /* 0x0000000a070c72a5 */ /* 0x000fe4000f8e00ff */
[----:B------:R-:W-:Y:S01]  /*2750*/  UIADD3 UR15, UPT, UPT, -UR4, URZ, URZ ;  /* 0x000000ff040f7290 */ /* 0x000fe2000fffe1ff */
[----:B------:R-:W-:Y:S01]  /*2760*/  UMOV UR10, UR17 ;  /* 0x00000011000a7c82 */ /* 0x000fe20008000000 */
[----:B------:R-:W-:Y:S02]  /*2770*/  UIADD3 UR12, UPT, UPT, -UR7, URZ, URZ ;  /* 0x000000ff070c7290 */ /* 0x000fe4000fffe1ff */
        /* <DEDUP_REMOVED lines=15> */
.L_x_41:
[----:B------:R-:W2:Y:S02]  /*2870*/  LDCU UR4, c[0x0][0xb30] ;  /* 0x00016600ff0477ac */ /* 0x000ea40008000800 */
[----:B--2---:R-:W-:-:S09]  /*2880*/  UISETP.NE.AND UP0, UPT, UR4, 0x1, UPT ;  /* 0x000000010400788c */ /* 0x004fd2000bf05270 */
[----:B------:R-:W-:Y:S05]  /*2890*/  BRA.U UP0, `(.L_x_42) ;  /* 0x0000000100447547 */ /* 0x000fea000b800000 */
[----:B------:R-:W2:Y:S01]  /*28a0*/  LDCU.128 UR12, c[0x0][0xb10] ;  /* 0x00016200ff0c77ac */ /* 0x000ea20008000c00 */
[----:B------:R-:W3:Y:S01]  /*28b0*/  LDCU UR16, c[0x0][0xb0c] ;  /* 0x00016180ff1077ac */ /* 0x000ee20008000800 */
[----:B------:R-:W4:Y:S01]  /*28c0*/  LDCU UR17, c[0x0][0xb20] ;  /* 0x00016400ff1177ac */ /* 0x000f220008000800 */
[----:B--2---:R-:W-:Y:S02]  /*28d0*/  UIMAD.WIDE.U32 UR10, UR37, UR12, URZ ;  /* 0x0000000c250a72a5 */ /* 0x004fe4000f8e00ff */
[----:B------:R-:W-:Y:S02]  /*28e0*/  UIMAD.WIDE.U32 UR8, UR29, UR15, URZ ;  /* 0x0000000f1d0872a5 */ /* 0x000fe4000f8e00ff */
[----:B---3--:R-:W-:Y:S02]  /*28f0*/  UISETP.NE.AND UP2, UPT, UR16, 0x1, UPT ;  /* 0x000000011000788c */ /* 0x008fe4000bf45270 */
[----:B------:R-:W-:Y:S01]  /*2900*/  UISETP.NE.AND UP0, UPT, UR14, 0x1, UPT ;  /* 0x000000010e00788c */ /* 0x000fe2000bf05270 */
[----:B------:R-:W-:-:S02]  /*2910*/  UMOV UR7, UR11 ;  /* 0x0000000b00077c82 */ /* 0x000fc40008000000 */
[----:B------:R-:W-:Y:S01]  /*2920*/  UMOV UR4, UR9 ;  /* 0x0000000900047c82 */ /* 0x000fe20008000000 */
[----:B------:R-:W-:Y:S02]  /*2930*/  USHF.R.U32.HI UR7, URZ, UR13, UR7 ;  /* 0x0000000dff077299 */ /* 0x000fe40008011607 */
[----:B----4-:R-:W-:Y:S02]  /*2940*/  USHF.R.U32.HI UR4, URZ, UR17, UR4 ;  /* 0x00000011ff047299 */ /* 0x010fe40008011604 */
[----:B------:R-:W-:Y:S02]  /*2950*/  USEL UR7, UR37, UR7, !UP2 ;  /* 0x0000000725077287 */ /* 0x000fe4000d000000 */
[----:B------:R-:W-:-:S04]  /*2960*/  USEL UR4, UR29, UR4, !UP0 ;  /* 0x000000041d047287 */ /* 0x000fc8000c000000 */
[----:B------:R-:W-:Y:S02]  /*2970*/  UIADD3 UR8, UPT, UPT, UR7, -UR4, URZ ;  /* 0x8000000407087290 */ /* 0x000fe4000fffe0ff */
[----:B------:R-:W-:Y:S02]  /*2980*/  UIADD3 UR4, UPT, UPT, -UR7, UR4, URZ ;  /* 0x0000000407047290 */ /* 0x000fe4000fffe1ff */
[----:B------:R-:W-:Y:S02]  /*2990*/  UIMAD UR29, UR8, UR14, UR29 ;  /* 0x0000000e081d72a4 */ /* 0x000fe4000f8e021d */
[----:B------:R-:W-:-:S12]  /*29a0*/  UIMAD UR37, UR4, UR16, UR37 ;  /* 0x00000010042572a4 */ /* 0x000fd8000f8e0225 */
.L_x_42:
[----:B------:R-:W-:Y:S01]  /*29b0*/  VIADD R11, R11, 0x1 ;  /* 0x000000010b0b7836 */ /* 0x000fe20000000000 */
[----:B------:R-:W-:Y:S01]  /*29c0*/  R2UR UR4, R142 ;  /* 0x000000008e0472ca */ /* 0x000fe200000e0000 */
[----:B------:R-:W-:Y:S01]  /*29d0*/  UIADD3 UR20, UPT, UPT, UR37, UR63, URZ ;  /* 0x0000003f25147290 */ /* 0x000fe2000fffe0ff */
[----:B------:R-:W-:Y:S02]  /*29e0*/  PLOP3.LUT P1, PT, PT, PT, PT, 0x80, 0x8 ;  /* 0x000000000008781c */ /* 0x000fe40003f2f070 */
[----:B------:R-:W-:-:S04]  /*29f0*/  ISETP.NE.AND P0, PT, R11, 0x2, PT ;  /* 0x000000020b00780c */ /* 0x000fc80003f05270 */
[----:B------:R-:W-:Y:S02]  /*2a00*/  SEL R3, RZ, 0x1, P0 ;  /* 0x00000001ff037807 */ /* 0x000fe40000000000 */
[----:B------:R-:W-:Y:S02]  /*2a10*/  SEL R11, R11, RZ, P0 ;  /* 0x000000ff0b0b7207 */ /* 0x000fe40000000000 */
[----:B------:R-:W-:Y:S01]  /*2a20*/  LOP3.LUT R10, R10, R3, RZ, 0x3c, !PT ;  /* 0x000000030a0a7212 */ /* 0x000fe200078e3cff */
[----:B------:R-:W-:Y:S01]  /*2a30*/  UIADD3 UR30, UPT, UPT, UR29, UR4, URZ ;  /* 0x000000041d1e7290 */ /* 0x000fe2000fffe0ff */
[----:B------:R-:W-:Y:S11]  /*2a40*/  BRA.U UP1, `(.L_x_43) ;  /* 0xfffffff101287547 */ /* 0x000ff6000b83ffff */
[----:B------:R-:W-:Y:S01]  /*2a50*/  UIADD3 UR7, UPT, UPT, UR6, 0x80, URZ ;  /* 0x0000008006077890 */ /* 0x000fe2000fffe0ff */
[----:B------:R-:W-:-:S03]  /*2a60*/  SHF.L.U32 R3, R12, 0x1f, RZ ;  /* 0x0000001f0c037819 */ /* 0x000fc600000006ff */
[----:B------:R-:W-:-:S09]  /*2a70*/  ULEA UR4, UR5, UR7, 0x3 ;  /* 0x0000000705047291 */ /* 0x000fd2000f8e18ff */
[----:B------:R-:W2:Y:S02]  /*2a80*/  SYNCS.PHASECHK.TRANS64.TRYWAIT P0, [UR4], R3 ;  /* 0x00000003ff0075a7 */ /* 0x000ea40008001104 */
[----:B--2---:R-:W-:Y:S05]  /*2a90*/  @!P0 BRA `(.L_x_44) ;  /* 0x0000006c00a88947 */ /* 0x004fea0003800000 */
.L_x_141:
[----:B------:R-:W-:-:S04]  /*2aa0*/  UIADD3 UR4, UPT, UPT, UR5, 0x1, URZ ;  /* 0x0000000105047890 */ /* 0x000fc8000fffe0ff */
[----:B------:R-:W-:-:S04]  /*2ab0*/  UISETP.NE.AND UP0, UPT, UR4, 0x10, UPT ;  /* 0x000000100400788c */ /* 0x000fc8000bf05270 */
[----:B------:R-:W-:Y:S02]  /*2ac0*/  USEL UR6, URZ, 0x1, UP0 ;  /* 0x00000001ff067887 */ /* 0x000fe40008000000 */
[----:B------:R-:W-:-:S04]  /*2ad0*/  USEL UR4, UR4, URZ, UP0 ;  /* 0x000000ff04047287 */ /* 0x000fc80008000000 */
[----:B------:R-:W-:Y:S01]  /*2ae0*/  ULEA UR5, UR4, UR7, 0x3 ;  /* 0x0000000704057291 */ /* 0x000fe2000f8e18ff */
[----:B------:R-:W-:-:S04]  /*2af0*/  LOP3.LUT R2, R12, UR6, RZ, 0x3c, !PT ;  /* 0x000000060c027c12 */ /* 0x000fc8000f8e3cff */
[----:B-1----:R-:W-:-:S04]  /*2b00*/  SHF.L.U32 R3, R2, 0x1f, RZ ;  /* 0x0000001f02037819 */ /* 0x002fc800000006ff */
[----:B------:R-:W1:Y:S02]  /*2b10*/  SYNCS.PHASECHK.TRANS64.TRYWAIT P0, [UR5], R3 ;  /* 0x00000003ff0075a7 */ /* 0x000e640008001105 */
[----:B-1----:R-:W-:Y:S05]  /*2b20*/  @!P0 BRA `(.L_x_45) ;  /* 0x0000006c009c8947 */ /* 0x002fea0003800000 */
.L_x_143:
        /* <DEDUP_REMOVED lines=9> */
.L_x_145:
        /* <DEDUP_REMOVED lines=9> */
.L_x_147:
        /* <DEDUP_REMOVED lines=9> */
.L_x_149:
        /* <DEDUP_REMOVED lines=9> */
.L_x_151:
        /* <DEDUP_REMOVED lines=9> */
.L_x_153:
        /* <DEDUP_REMOVED lines=9> */
.L_x_155:
        /* <DEDUP_REMOVED lines=9> */
.L_x_157:
        /* <DEDUP_REMOVED lines=9> */
.L_x_159:
        /* <DEDUP_REMOVED lines=9> */
.L_x_161:
        /* <DEDUP_REMOVED lines=9> */
.L_x_163:
        /* <DEDUP_REMOVED lines=9> */
.L_x_165:
        /* <DEDUP_REMOVED lines=9> */
.L_x_167:
        /* <DEDUP_REMOVED lines=9> */
.L_x_169:
[----:B------:R-:W-:-:S04]  /*3280*/  UIADD3 UR4, UPT, UPT, UR4, 0x1, URZ ;  /* 0x0000000104047890 */ /* 0x000fc8000fffe0ff */
[----:B------:R-:W-:-:S04]  /*3290*/  UISETP.NE.AND UP0, UPT, UR4, 0x10, UPT ;  /* 0x000000100400788c */ /* 0x000fc8000bf05270 */
[----:B------:R-:W-:Y:S02]  /*32a0*/  USEL UR5, URZ, 0x1, UP0 ;  /* 0x00000001ff057887 */ /* 0x000fe40008000000 */
[----:B------:R-:W-:-:S04]  /*32b0*/  USEL UR4, UR4, URZ, UP0 ;  /* 0x000000ff04047287 */ /* 0x000fc80008000000 */
[----:B------:R-:W-:Y:S01]  /*32c0*/  ULEA UR4, UR4, UR7, 0x3 ;  /* 0x0000000704047291 */ /* 0x000fe2000f8e18ff */
[----:B-1----:R-:W-:-:S04]  /*32d0*/  LOP3.LUT R3, R2, UR5, RZ, 0x3c, !PT ;  /* 0x0000000502037c12 */ /* 0x002fc8000f8e3cff */
[----:B------:R-:W-:Y:S01]  /*32e0*/  SHF.L.U32 R3, R3, 0x1f, RZ ;  /* 0x0000001f03037819 */ /* 0x000fe200000006ff */
[----:B------:R-:W-:-:S07]  /*32f0*/  IMAD.U32 R0, RZ, RZ, UR4 ;  /* 0x00000004ff007e24 */ /* 0x000fce000f8e00ff */
.L_x_59:
[----:B-1----:R1:W2:Y:S02]  /*3300*/  SYNCS.PHASECHK.TRANS64.TRYWAIT P0, [R0+URZ], R3 ;  /* 0x00000003000075a7 */ /* 0x0022a400080011ff */
[----:B--2---:R-:W-:Y:S05]  /*3310*/  @!P0 NANOSLEEP.SYNCS 0x989680 ;  /* 0x009896800000895d */ /* 0x004fea0003900000 */
[----:B------:R-:W2:Y:S02]  /*3320*/  @!P0 SYNCS.PHASECHK.TRANS64 P0, [R0+URZ], R3 ;  /* 0x00000003000085a7 */ /* 0x000ea400080010ff */
[----:B--2---:R-:W-:Y:S05]  /*3330*/  @P0 EXIT ;  /* 0x000000000000094d */ /* 0x004fea0003800000 */
[----:B------:R-:W-:Y:S05]  /*3340*/  BRA `(.L_x_59) ;  /* 0xfffffffc00ec7947 */ /* 0x000fea000383ffff */
.L_x_23:
[----:B------:R-:W-:-:S04]  /*3350*/  UISETP.NE.AND UP0, UPT, UR46, URZ, UPT ;  /* 0x000000ff2e00728c */ /* 0x000fc8000bf05270 */
[----:B------:R-:W-:-:S09]  /*3360*/  UISETP.NE.OR UP0, UPT, UR22, 0x1, UP0 ;  /* 0x000000011600788c */ /* 0x000fd20008705670 */
[----:B------:R-:W-:Y:S05]  /*3370*/  BRA.U UP0, `(.L_x_60) ;  /* 0x0000000500487547 */ /* 0x000fea000b800000 */
[----:B------:R-:W-:Y:S01]  /*3380*/  ISETP.GE.U32.AND P2, PT, R0, 0x4, PT ;  /* 0x000000040000780c */ /* 0x000fe20003f46070 */
[----:B------:R-:W-:Y:S01]  /*3390*/  IMAD.MOV.U32 R12, RZ, RZ, 0x1 ;  /* 0x00000001ff0c7424 */ /* 0x000fe200078e00ff */
[----:B------:R-:W-:Y:S02]  /*33a0*/  CS2R R10, SRZ ;  /* 0x00000000000a7805 */ /* 0x000fe4000001ff00 */
[----:B------:R-:W-:Y:S01]  /*33b0*/  CS2R R8, SRZ ;  /* 0x0000000000087805 */ /* 0x000fe2000001ff00 */
[----:B------:R-:W-:Y:S01]  /*33c0*/  UMOV UR6, 0x400 ;  /* 0x0000040000067882 */ /* 0x000fe20000000000 */
[----:B------:R-:W-:Y:S01]  /*33d0*/  UMOV UR5, URZ ;  /* 0x000000ff00057c82 */ /* 0x000fe20008000000 */
[----:B------:R-:W-:-:S12]  /*33e0*/  ULEA UR6, UR46, UR6, 0x18 ;  /* 0x000000062e067291 */ /* 0x000fd8000f8ec0ff */
.L_x_64:
[----:B------:R-:W-:Y:S02]  /*33f0*/  LEA R2, R8, UR6, 0x3 ;  /* 0x0000000608027c11 */ /* 0x000fe4000f8e18ff */
[----:B------:R-:W-:-:S03]  /*3400*/  SHF.L.U32 R5, R9, 0x1f, RZ ;  /* 0x0000001f09057819 */ /* 0x000fc600000006ff */
[----:B------:R-:W-:Y:S01]  /*3410*/  VIADD R4, R2, 0x1a0 ;  /* 0x000001a002047836 */ /* 0x000fe20000000000 */
[----:B------:R-:W2:Y:S02]  /*3420*/  SYNCS.PHASECHK.TRANS64.TRYWAIT P0, [R2+URZ+0x190], R5 ;  /* 0x00019005020075a7 */ /* 0x000ea400080011ff */
[----:B--2---:R-:W-:Y:S05]  /*3430*/  @!P0 BRA `(.L_x_61) ;  /* 0x0000006800a88947 */ /* 0x004fea0003800000 */
.L_x_170:
[----:B------:R-:W-:Y:S01]  /*3440*/  ULEA UR4, UR5, UR6, 0x3 ;  /* 0x0000000605047291 */ /* 0x000fe2000f8e18ff */
[----:B------:R-:W-:Y:S02]  /*3450*/  PRMT R4, RZ, 0x654, R4 ;  /* 0x00000654ff047816 */ /* 0x000fe40000000004 */
[----:B--2---:R-:W-:Y:S01]  /*3460*/  SHF.L.U32 R5, R12, 0x1f, RZ ;  /* 0x0000001f0c057819 */ /* 0x004fe200000006ff */
[----:B------:R-:W-:Y:S01]  /*3470*/  UIADD3 UR7, UPT, UPT, UR4, 0x130, URZ ;  /* 0x0000013004077890 */ /* 0x000fe2000fffe0ff */
[----:B------:R2:W-:Y:S05]  /*3480*/  SYNCS.ARRIVE.TRANS64.RED.A1T0 RZ, [R4+URZ], RZ ;  /* 0x000000ff04ff79a7 */ /* 0x0005ea00081004ff */
[----:B------:R-:W-:Y:S01]  /*3490*/  IMAD.U32 R7, RZ, RZ, UR7 ;  /* 0x00000007ff077e24 */ /* 0x000fe2000f8e00ff */
[----:B------:R-:W3:Y:S04]  /*34a0*/  SYNCS.PHASECHK.TRANS64.TRYWAIT P0, [UR4+0x140], R5 ;  /* 0x00014005ff0075a7 */ /* 0x000ee80008001104 */
[----:B------:R-:W-:Y:S01]  /*34b0*/  PRMT R6, R0, 0x654, R7 ;  /* 0x0000065400067816 */ /* 0x000fe20000000007 */
[----:B--2---:R-:W-:Y:S01]  /*34c0*/  @!P2 IMAD.MOV.U32 R4, RZ, RZ, 0x10 ;  /* 0x00000010ff04a424 */ /* 0x004fe200078e00ff */
[----:B---3--:R-:W-:Y:S06]  /*34d0*/  @!P0 BRA `(.L_x_62) ;  /* 0x0000006800948947 */ /* 0x008fec0003800000 */
.L_x_172:
[----:B------:R-:W-:Y:S01]  /*34e0*/  ULEA UR8, UR5, UR6, 0x4 ;  /* 0x0000000605087291 */ /* 0x000fe2000f8e20ff */
[----:B------:R-:W-:Y:S01]  /*34f0*/  SEL R3, R6, R3, !P2 ;  /* 0x0000000306037207 */ /* 0x000fe20005000000 */
[----:B------:R-:W-:Y:S01]  /*3500*/  UIADD3 UR9, UPT, UPT, UR4, 0x130, URZ ;  /* 0x0000013004097890 */ /* 0x000fe2000fffe0ff */
[----:B--2---:R-:W-:Y:S01]  /*3510*/  LEA R2, R11, UR6, 0x3 ;  /* 0x000000060b027c11 */ /* 0x004fe2000f8e18ff */
[----:B------:R-:W-:Y:S01]  /*3520*/  UIADD3 UR8, UPT, UPT, UR8, 0x1c0, URZ ;  /* 0x000001c008087890 */ /* 0x000fe2000fffe0ff */
[----:B------:R-:W-:Y:S01]  /*3530*/  SHF.L.U32 R5, R10, 0x1f, RZ ;  /* 0x0000001f0a057819 */ /* 0x000fe200000006ff */
[----:B------:R2:W-:Y:S01]  /*3540*/  @!P2 SYNCS.ARRIVE.TRANS64.RED RZ, [R3+URZ], R4 ;  /* 0x0000000403ffa9a7 */ /* 0x0005e200080004ff */
[----:B------:R-:W-:Y:S01]  /*3550*/  UIADD3 UR4, UPT, UPT, UR5, 0x1, URZ ;  /* 0x0000000105047890 */ /* 0x000fe2000fffe0ff */
[----:B------:R-:W-:-:S03]  /*3560*/  VIADD R8, R8, 0x1 ;  /* 0x0000000108087836 */ /* 0x000fc60000000000 */
[----:B------:R-:W-:Y:S02]  /*3570*/  UISETP.NE.AND UP0, UPT, UR4, 0x2, UPT ;  /* 0x000000020400788c */ /* 0x000fe4000bf05270 */
[----:B------:R-:W-:Y:S06]  /*3580*/  UGETNEXTWORKID.BROADCAST [UR8], [UR9] ;  /* 0x00000000080073ca */ /* 0x000fec0008000100 */
[----:B------:R-:W-:Y:S01]  /*3590*/  USEL UR7, URZ, 0x1, UP0 ;  /* 0x00000001ff077887 */ /* 0x000fe20008000000 */
[----:B------:R-:W-:Y:S01]  /*35a0*/  ISETP.NE.AND P0, PT, R8, 0x2, PT ;  /* 0x000000020800780c */ /* 0x000fe20003f05270 */
[----:B------:R-:W-:Y:S01]  /*35b0*/  USEL UR5, UR4, URZ, UP0 ;  /* 0x000000ff04057287 */ /* 0x000fe20008000000 */
[----:B------:R-:W3:Y:S03]  /*35c0*/  SYNCS.PHASECHK.TRANS64.TRYWAIT P1, [R2+URZ+0x130], R5 ;  /* 0x00013005020075a7 */ /* 0x000ee600080211ff */
[----:B------:R-:W-:Y:S01]  /*35d0*/  LOP3.LUT R12, R12, UR7, RZ, 0x3c, !PT ;  /* 0x000000070c0c7c12 */ /* 0x000fe2000f8e3cff */
[----:B--23--:R-:W-:Y:S07]  /*35e0*/  @!P1 BRA `(.L_x_63) ;  /* 0x0000006800689947 */ /* 0x00cfee0003800000 */
.L_x_173:
[C---:B------:R-:W-:Y:S01]  /*35f0*/  LEA R4, R11.reuse, UR6, 0x4 ;  /* 0x000000060b047c11 */ /* 0x040fe2000f8e20ff */
[----:B--2---:R-:W-:Y:S01]  /*3600*/  VIADD R2, R2, 0x140 ;  /* 0x0000014002027836 */ /* 0x004fe20000000000 */
[----:B------:R-:W-:Y:S01]  /*3610*/  SEL R8, R8, RZ, P0 ;  /* 0x000000ff08087207 */ /* 0x000fe20000000000 */
[----:B------:R-:W-:-:S03]  /*3620*/  VIADD R11, R11, 0x1 ;  /* 0x000000010b0b7836 */ /* 0x000fc60000000000 */
[----:B------:R-:W2:Y:S01]  /*3630*/  LDS.128 R4, [R4+0x1c0] ;  /* 0x0001c00004047984 */ /* 0x000ea20000000c00 */
[----:B------:R-:W-:Y:S02]  /*3640*/  PRMT R2, RZ, 0x654, R2 ;  /* 0x00000654ff027816 */ /* 0x000fe40000000002 */
[C---:B------:R-:W-:Y:S01]  /*3650*/  ISETP.NE.AND P1, PT, R11.reuse, 0x2, PT ;  /* 0x000000020b00780c */ /* 0x040fe20003f25270 */
[----:B------:R-:W-:Y:S01]  /*3660*/  @!PT LDS RZ, [RZ] ;  /* 0x00000000fffff984 */ /* 0x000fe20000000800 */
[----:B------:R-:W-:Y:S01]  /*3670*/  @!PT LDS RZ, [RZ] ;  /* 0x00000000fffff984 */ /* 0x000fe20000000800 */
[----:B------:R-:W-:Y:S01]  /*3680*/  @!PT LDS RZ, [RZ] ;  /* 0x00000000fffff984 */ /* 0x000fe20000000800 */
[----:B------:R-:W-:Y:S01]  /*3690*/  @!PT LDS RZ, [RZ] ;  /* 0x00000000fffff984 */ /* 0x000fe20000000800 */
[----:B------:R3:W-:Y:S06]  /*36a0*/  MEMBAR.ALL.CTA ;  /* 0x0000000000007992 */ /* 0x0007ec0000008000 */
[----:B---3--:R-:W3:Y:S01]  /*36b0*/  FENCE.VIEW.ASYNC.S ;  /* 0x00000000000073c6 */ /* 0x008ee20000000000 */
[----:B------:R-:W-:Y:S01]  /*36c0*/  SEL R11, R11, RZ, P1 ;  /* 0x000000ff0b0b7207 */ /* 0x000fe20000800000 */
[----:B---3--:R3:W-:Y:S01]  /*36d0*/  SYNCS.ARRIVE.TRANS64.RED.A1T0 RZ, [R2+URZ], RZ ;  /* 0x000000ff02ff79a7 */ /* 0x0087e200081004ff */
[----:B--2---:R-:W-:-:S02]  /*36e0*/  LOP3.LUT P3, RZ, R6, 0x1, RZ, 0xc0, !PT ;  /* 0x0000000106ff7812 */ /* 0x004fc4000786c0ff */
[----:B------:R-:W-:-:S04]  /*36f0*/  SEL R5, RZ, 0x1, P1 ;  /* 0x00000001ff057807 */ /* 0x000fc80000800000 */
[----:B------:R-:W-:Y:S02]  /*3700*/  LOP3.LUT R10, R10, R5, RZ, 0x3c, !PT ;  /* 0x000000050a0a7212 */ /* 0x000fe400078e3cff */
[----:B---3--:R-:W-:-:S04]  /*3710*/  SEL R2, RZ, 0x1, P0 ;  /* 0x00000001ff027807 */ /* 0x008fc80000000000 */
[----:B------:R-:W-:Y:S01]  /*3720*/  LOP3.LUT R9, R9, R2, RZ, 0x3c, !PT ;  /* 0x0000000209097212 */ /* 0x000fe200078e3cff */
[----:B------:R-:W-:Y:S06]  /*3730*/  @P3 BRA `(.L_x_64) ;  /* 0xfffffffc002c3947 */ /* 0x000fec000383ffff */
[----:B------:R-:W-:Y:S01]  /*3740*/  ULEA UR4, UR5, UR6, 0x3 ;  /* 0x0000000605047291 */ /* 0x000fe2000f8e18ff */
[----:B------:R-:W-:-:S08]  /*3750*/  SHF.L.U32 R3, R12, 0x1f, RZ ;  /* 0x0000001f0c037819 */ /* 0x000fd000000006ff */
[----:B------:R-:W2:Y:S02]  /*3760*/  SYNCS.PHASECHK.TRANS64 P0, [UR4+0x140], R3 ;  /* 0x00014003ff0075a7 */ /* 0x000ea40008001004 */
[----:B--2---:R-:W-:Y:S05]  /*3770*/  @P0 BRA `(.L_x_65) ;  /* 0x0000000000080947 */ /* 0x004fea0003800000 */
[----:B------:R-:W2:Y:S02]  /*3780*/  SYNCS.PHASECHK.TRANS64.TRYWAIT P0, [UR4+0x140], R3 ;  /* 0x00014003ff0075a7 */ /* 0x000ea40008001104 */
[----:B--2---:R-:W-:Y:S05]  /*3790*/  @!P0 BRA `(.L_x_66) ;  /* 0x0000006800108947 */ /* 0x004fea0003800000 */
.L_x_65:
[----:B------:R-:W-:-:S04]  /*37a0*/  UIADD3 UR7, UPT, UPT, UR5, 0x1, URZ ;  /* 0x0000000105077890 */ /* 0x000fc8000fffe0ff */
[----:B------:R-:W-:-:S04]  /*37b0*/  UISETP.NE.AND UP0, UPT, UR7, 0x2, UPT ;  /* 0x000000020700788c */ /* 0x000fc8000bf05270 */
[----:B------:R-:W-:Y:S02]  /*37c0*/  USEL UR8, URZ, 0x1, UP0 ;  /* 0x00000001ff087887 */ /* 0x000fe40008000000 */
[----:B------:R-:W-:-:S04]  /*37d0*/  USEL UR7, UR7, URZ, UP0 ;  /* 0x000000ff07077287 */ /* 0x000fc80008000000 */
[----:B------:R-:W-:Y:S01]  /*37e0*/  ULEA UR7, UR7, UR6, 0x3 ;  /* 0x0000000607077291 */ /* 0x000fe2000f8e18ff */
[----:B--2---:R-:W-:-:S04]  /*37f0*/  LOP3.LUT R3, R12, UR8, RZ, 0x3c, !PT ;  /* 0x000000080c037c12 */ /* 0x004fc8000f8e3cff */
[----:B------:R-:W-:-:S04]  /*3800*/  SHF.L.U32 R0, R3, 0x1f, RZ ;  /* 0x0000001f03007819 */ /* 0x000fc800000006ff */
[----:B------:R-:W2:Y:S02]  /*3810*/  SYNCS.PHASECHK.TRANS64 P0, [UR7+0x140], R0 ;  /* 0x00014000ff0075a7 */ /* 0x000ea40008001007 */
[----:B-12---:R-:W-:Y:S05]  /*3820*/  @P0 EXIT ;  /* 0x000000000000094d */ /* 0x006fea0003800000 */
[----:B------:R-:W-:Y:S02]  /*3830*/  SHF.L.U32 R3, R3, 0x1f, RZ ;  /* 0x0000001f03037819 */ /* 0x000fe400000006ff */
[----:B------:R-:W-:-:S07]  /*3840*/  MOV R0, UR7 ;  /* 0x0000000700007c02 */ /* 0x000fce0008000f00 */
.L_x_67:
[----:B-1----:R1:W2:Y:S02]  /*3850*/  SYNCS.PHASECHK.TRANS64.TRYWAIT P0, [R0+URZ+0x140], R3 ;  /* 0x00014003000075a7 */ /* 0x0022a400080011ff */
[----:B--2---:R-:W-:Y:S05]  /*3860*/  @!P0 NANOSLEEP.SYNCS 0x989680 ;  /* 0x009896800000895d */ /* 0x004fea0003900000 */
[----:B------:R-:W2:Y:S02]  /*3870*/  @!P0 SYNCS.PHASECHK.TRANS64 P0, [R0+URZ+0x140], R3 ;  /* 0x00014003000085a7 */ /* 0x000ea400080010ff */
[----:B--2---:R-:W-:Y:S05]  /*3880*/  @P0 EXIT ;  /* 0x000000000000094d */ /* 0x004fea0003800000 */
[----:B------:R-:W-:Y:S05]  /*3890*/  BRA `(.L_x_67) ;  /* 0xfffffffc00ec7947 */ /* 0x000fea000383ffff */
.L_x_60:
[----:B------:R-:W-:Y:S05]  /*38a0*/  BRA.U UP5, `(.L_x_68) ;  /* 0x0000001105a07547 */ /* 0x000fea000b800000 */
[----:B------:R-:W-:Y:S01]  /*38b0*/  UMOV UR4, 0x40 ;  /* 0x0000004000047882 */ /* 0x000fe20000000000 */
[----:B------:R-:W-:Y:S01]  /*38c0*/  NOP ;  /* 0x0000000000007918 */ /* 0x000fe20000000000 */
[----:B------:R-:W-:Y:S01]  /*38d0*/  ULEA UR5, UR46, UR4, 0x18 ;  /* 0x000000042e057291 */ /* 0x000fe2000f8ec0ff */
[----:B------:R-:W-:Y:S02]  /*38e0*/  UMOV UR6, 0x400 ;  /* 0x0000040000067882 */ /* 0x000fe40000000000 */
[----:B------:R-:W-:-:S06]  /*38f0*/  ULEA UR6, UR46, UR6, 0x18 ;  /* 0x000000062e067291 */ /* 0x000fcc000f8ec0ff */
[----:B------:R-:W2:Y:S02]  /*3900*/  LDS.U8 R0, [UR5+0x1c] ;  /* 0x00001c05ff007984 */ /* 0x000ea40008000000 */
[----:B--2---:R-:W-:-:S13]  /*3910*/  ISETP.NE.AND P0, PT, R0, RZ, PT ;  /* 0x000000ff0000720c */ /* 0x004fda0003f05270 */
[----:B------:R-:W-:Y:S05]  /*3920*/  @P0 BRA `(.L_x_69) ;  /* 0x0000000400080947 */ /* 0x000fea0003800000 */
[----:B------:R-:W-:Y:S02]  /*3930*/  UISETP.NE.U32.AND UP1, UPT, UR33, 0x1, UPT ;  /* 0x000000012100788c */ /* 0x000fe4000bf25070 */
[----:B------:R-:W-:-:S07]  /*3940*/  UIADD3 UR7, UPT, UPT, UR5, 0x8, URZ ;  /* 0x0000000805077890 */ /* 0x000fce000fffe0ff */
[----:B------:R-:W-:Y:S05]  /*3950*/  BRA.U !UP1, `(.L_x_70) ;  /* 0x00000001099c7547 */ /* 0x000fea000b800000 */
[----:B------:R-:W-:Y:S01]  /*3960*/  ELECT P0, URZ, PT ;  /* 0x0000000000ff782f */ /* 0x000fe20003800000 */
[----:B------:R-:W-:-:S12]  /*3970*/  BSSY B0, `(.L_x_70) ;  /* 0x0000025000007945 */ /* 0x000fd80003800000 */
[----:B------:R-:W-:Y:S05]  /*3980*/  @!P0 BRA `(.L_x_71) ;  /* 0x00000000008c8947 */ /* 0x000fea0003800000 */
[----:B------:R-:W-:-:S05]  /*3990*/  UMOV UR4, 0x10 ;  /* 0x0000001000047882 */ /* 0x000fca0000000000 */
[----:B------:R-:W-:Y:S04]  /*39a0*/  DEPBAR.LE SB2, 0x36 ;  /* 0x0000ad800000791a */ /* 0x000fe80000000000 */
[----:B------:R-:W2:Y:S02]  /*39b0*/  UTCATOMSWS.2CTA.FIND_AND_SET.ALIGN UP0, UR4, UR4 ;  /* 0x00000004000475e3 */ /* 0x000ea40008200800 */
[----:B--2---:R-:W-:Y:S01]  /*39c0*/  MOV R11, UR4 ;  /* 0x00000004000b7c02 */ /* 0x004fe20008000f00 */
[----:B------:R-:W-:Y:S06]  /*39d0*/  BRA.U UP0, `(.L_x_72) ;  /* 0x0000000100187547 */ /* 0x000fec000b800000 */
.L_x_73:
[----:B------:R-:W-:Y:S05]  /*39e0*/  NANOSLEEP 0x64 ;  /* 0x000000640000795d */ /* 0x000fea0003800000 */
[----:B------:R-:W-:-:S05]  /*39f0*/  UMOV UR4, 0x10 ;  /* 0x0000001000047882 */ /* 0x000fca0000000000 */
[----:B------:R-:W-:Y:S04]  /*3a00*/  DEPBAR.LE SB2, 0x36 ;  /* 0x0000ad800000791a */ /* 0x000fe80000000000 */
[----:B------:R-:W2:Y:S02]  /*3a10*/  UTCATOMSWS.2CTA.FIND_AND_SET.ALIGN UP0, UR4, UR4 ;  /* 0x00000004000475e3 */ /* 0x000ea40008200800 */
[----:B--2---:R-:W-:Y:S01]  /*3a20*/  MOV R11, UR4 ;  /* 0x00000004000b7c02 */ /* 0x004fe20008000f00 */
[----:B------:R-:W-:Y:S05]  /*3a30*/  BRA.U !UP0, `(.L_x_73) ;  /* 0xfffffffd08e87547 */ /* 0x000fea000b83ffff */
.L_x_72:
[----:B------:R-:W2:Y:S01]  /*3a40*/  LDS R7, [UR5+0x10] ;  /* 0x00001005ff077984 */ /* 0x000ea20008000800 */
[----:B------:R-:W-:Y:S01]  /*3a50*/  IMAD.U32 R5, RZ, RZ, UR6 ;  /* 0x00000006ff057e24 */ /* 0x000fe2000f8e00ff */
[----:B------:R-:W-:-:S03]  /*3a60*/  MOV R4, UR34 ;  /* 0x0000002200047c02 */ /* 0x000fc60008000f00 */
[----:B------:R-:W-:Y:S01]  /*3a70*/  VIADD R5, R5, 0x1e0 ;  /* 0x000001e005057836 */ /* 0x000fe20000000000 */
[----:B--2---:R-:W-:-:S04]  /*3a80*/  SHF.L.U32 R7, R7, 0x1f, RZ ;  /* 0x0000001f07077819 */ /* 0x004fc800000006ff */
[----:B------:R-:W2:Y:S02]  /*3a90*/  SYNCS.PHASECHK.TRANS64.TRYWAIT P0, [UR5+0x8], R7 ;  /* 0x00000807ff0075a7 */ /* 0x000ea40008001105 */
[----:B--2---:R-:W-:Y:S05]  /*3aa0*/  @P0 BRA `(.L_x_74) ;  /* 0x0000000000080947 */ /* 0x004fea0003800000 */
[----:B------:R-:W2:Y:S02]  /*3ab0*/  SYNCS.PHASECHK.TRANS64.TRYWAIT P0, [UR5+0x8], R7 ;  /* 0x00000807ff0075a7 */ /* 0x000ea40008001105 */
[----:B--2---:R-:W-:Y:S05]  /*3ac0*/  @!P0 BRA `(.L_x_75) ;  /* 0x00000064005c8947 */ /* 0x004fea0003800000 */
.L_x_74:
[----:B--2---:R-:W-:Y:S01]  /*3ad0*/  HFMA2 R0, -RZ, RZ, 0, 5.9604644775390625e-08 ;  /* 0x00000001ff007431 */ /* 0x004fe200000001ff */
[----:B------:R-:W-:Y:S01]  /*3ae0*/  UPRMT UR4, UR34, 0x654, UR7 ;  /* 0x0000065422047896 */ /* 0x000fe20008000007 */
[----:B------:R-:W-:Y:S01]  /*3af0*/  IMAD.MOV.U32 R8, RZ, RZ, 0xffff ;  /* 0x0000ffffff087424 */ /* 0x000fe200078e00ff */
[----:B------:R-:W-:Y:S01]  /*3b00*/  PRMT R4, R4, 0x654, R5 ;  /* 0x0000065404047816 */ /* 0x000fe20000000005 */
[----:B------:R-:W-:Y:S02]  /*3b10*/  IMAD.MOV.U32 R6, RZ, RZ, 0x4 ;  /* 0x00000004ff067424 */ /* 0x000fe400078e00ff */
[----:B------:R-:W-:Y:S01]  /*3b20*/  IMAD.SHL.U32 R9, R11, 0x20, RZ ;  /* 0x000000200b097824 */ /* 0x000fe200078e00ff */
[----:B------:R-:W-:Y:S02]  /*3b30*/  MOV R5, UR4 ;  /* 0x0000000400057c02 */ /* 0x000fe40008000f00 */
[-C--:B------:R-:W-:Y:S01]  /*3b40*/  SHF.L.U32 R8, R8, R11.reuse, RZ ;  /* 0x0000000b08087219 */ /* 0x080fe200000006ff */
[----:B------:R2:W-:Y:S01]  /*3b50*/  SYNCS.ARRIVE.TRANS64.RED RZ, [UR4], R6 ;  /* 0x00000006ffff79a7 */ /* 0x0005e20008000404 */
[----:B------:R-:W-:Y:S01]  /*3b60*/  SHF.L.U32 R7, R0, R11, RZ ;  /* 0x0000000b00077219 */ /* 0x000fe200000006ff */
[----:B------:R2:W-:Y:S04]  /*3b70*/  STS [UR6+0x1e0], R9 ;  /* 0x0001e009ff007988 */ /* 0x0005e80008000806 */
[----:B------:R2:W-:Y:S04]  /*3b80*/  STAS [R4.64], R11 ;  /* 0x0000000b04007dbd */ /* 0x0005e8000c0008ff */
[----:B------:R2:W-:Y:S04]  /*3b90*/  ATOMS.OR RZ, [UR5+0x14], R8 ;  /* 0x00001408ffff798c */ /* 0x0005e8000b000005 */
[----:B------:R2:W-:Y:S04]  /*3ba0*/  ATOMS.OR RZ, [UR5+0x18], R7 ;  /* 0x00001807ffff798c */ /* 0x0005e8000b000005 */
[----:B------:R2:W-:Y:S02]  /*3bb0*/  ATOMS.XOR RZ, [UR5+0x10], R0 ;  /* 0x00001000ffff798c */ /* 0x0005e4000b800005 */
.L_x_71:
[----:B-1----:R-:W-:Y:S05]  /*3bc0*/  BSYNC B0 ;  /* 0x0000000000007941 */ /* 0x002fea0003800000 */
.L_x_70:
[----:B------:R-:W-:Y:S05]  /*3bd0*/  BRA.U UP1, `(.L_x_76) ;  /* 0x00000001016c7547 */ /* 0x000fea000b800000 */
[----:B------:R-:W-:-:S03]  /*3be0*/  UMOV UR4, 0xffffffff ;  /* 0xffffffff00047882 */ /* 0x000fc60000000000 */
[----:B------:R-:W-:Y:S05]  /*3bf0*/  BRA.DIV UR4, `(.L_x_77) ;  /* 0x0000006604287947 */ /* 0x000fea000b800000 */
[----:B------:R-:W-:-:S13]  /*3c00*/  ELECT P0, URZ, PT ;  /* 0x0000000000ff782f */ /* 0x000fda0003800000 */
.L_x_177:
[----:B------:R-:W-:Y:S05]  /*3c10*/  @!P0 BRA `(.L_x_76) ;  /* 0x00000000005c8947 */ /* 0x000fea0003800000 */
[----:B--2---:R-:W2:Y:S02]  /*3c20*/  LDS R5, [UR5+0x10] ;  /* 0x00001005ff057984 */ /* 0x004ea40008000800 */
[----:B--2---:R-:W-:-:S04]  /*3c30*/  SHF.L.U32 R5, R5, 0x1f, RZ ;  /* 0x0000001f05057819 */ /* 0x004fc800000006ff */
[----:B------:R-:W2:Y:S02]  /*3c40*/  SYNCS.PHASECHK.TRANS64.TRYWAIT P0, [UR5+0x8], R5 ;  /* 0x00000805ff0075a7 */ /* 0x000ea40008001105 */
[----:B--2---:R-:W-:Y:S05]  /*3c50*/  @P0 BRA `(.L_x_78) ;  /* 0x0000000000080947 */ /* 0x004fea0003800000 */
[----:B------:R-:W2:Y:S02]  /*3c60*/  SYNCS.PHASECHK.TRANS64.TRYWAIT P0, [UR5+0x8], R5 ;  /* 0x00000805ff0075a7 */ /* 0x000ea40008001105 */
[----:B--2---:R-:W-:Y:S05]  /*3c70*/  @!P0 BRA `(.L_x_79) ;  /* 0x00000064002c8947 */ /* 0x004fea0003800000 */
.L_x_78:
[----:B------:R-:W3:Y:S01]  /*3c80*/  LDS R7, [UR6+0x1e0] ;  /* 0x0001e006ff077984 */ /* 0x000ee20008000800 */
[----:B--2---:R-:W-:Y:S02]  /*3c90*/  HFMA2 R0, -RZ, RZ, 0, 5.9604644775390625e-08 ;  /* 0x00000001ff007431 */ /* 0x004fe400000001ff */
[----:B------:R-:W-:Y:S01]  /*3ca0*/  IMAD.MOV.U32 R4, RZ, RZ, 0xffff ;  /* 0x0000ffffff047424 */ /* 0x000fe200078e00ff */
[----:B------:R-:W-:Y:S01]  /*3cb0*/  UPRMT UR4, UR34, 0x654, UR7 ;  /* 0x0000065422047896 */ /* 0x000fe20008000007 */
[----:B---3--:R-:W-:-:S03]  /*3cc0*/  IMAD.SHL.U32 R5, R7, 0x20, RZ ;  /* 0x0000002007057824 */ /* 0x008fc600078e00ff */
[-C--:B------:R-:W-:Y:S02]  /*3cd0*/  SHF.L.U32 R4, R4, R7.reuse, RZ ;  /* 0x0000000704047219 */ /* 0x080fe400000006ff */
[----:B------:R-:W-:Y:S01]  /*3ce0*/  SHF.L.U32 R7, R0, R7, RZ ;  /* 0x0000000700077219 */ /* 0x000fe200000006ff */
[----:B------:R3:W-:Y:S04]  /*3cf0*/  STS [UR6+0x1e0], R5 ;  /* 0x0001e005ff007988 */ /* 0x0007e80008000806 */
[----:B------:R3:W-:Y:S04]  /*3d00*/  ATOMS.OR RZ, [UR5+0x14], R4 ;  /* 0x00001404ffff798c */ /* 0x0007e8000b000005 */
[----:B------:R3:W-:Y:S01]  /*3d10*/  ATOMS.OR RZ, [UR5+0x18], R7 ;  /* 0x00001807ffff798c */ /* 0x0007e2000b000005 */
[----:B------:R-:W-:Y:S03]  /*3d20*/  SYNCS.ARRIVE.TRANS64.RED.A1T0 RZ, [UR4], RZ ;  /* 0x000000ffffff79a7 */ /* 0x000fe60008100404 */
[----:B------:R3:W-:Y:S01]  /*3d30*/  ATOMS.XOR RZ, [UR5+0x10], R0 ;  /* 0x00001000ffff798c */ /* 0x0007e2000b800005 */
[----:B------:R-:W-:Y:S05]  /*3d40*/  BRA `(.L_x_76) ;  /* 0x0000000000107947 */ /* 0x000fea0003800000 */
.L_x_69:
[----:B------:R-:W-:Y:S02]  /*3d50*/  MOV R0, 0xffffffff ;  /* 0xffffffff00007802 */ /* 0x000fe40000000f00 */
[----:B------:R-:W-:-:S03]  /*3d60*/  MOV R4, 0x3d90 ;  /* 0x00003d9000047802 */ /* 0x000fc60000000f00 */
[----:B------:R2:W-:Y:S04]  /*3d70*/  STS [UR6+0x1e0], R0 ;  /* 0x0001e000ff007988 */ /* 0x0005e80008000806 */
[----:B-12--5:R-:W-:Y:S05]  /*3d80*/  CALL.REL.NOINC `($__internal_1_$__cuda_sm10x_tcgen05_guardrail_trap_phase_invalid_during_alloc) ;  /* 0x0000006800747944 */ /* 0x026fea0003c00000 */
.L_x_76:
[----:B------:R-:W-:Y:S05]  /*3d90*/  WARPSYNC.ALL ;  /* 0x0000000000007948 */ /* 0x000fea0003800000 */
[----:B------:R-:W4:Y:S01]  /*3da0*/  S2UR UR4, SR_CgaCtaId ;  /* 0x00000000000479c3 */ /* 0x000f220000008800 */
[----:B------:R-:W-:Y:S01]  /*3db0*/  UMOV UR17, 0x400 ;  /* 0x0000040000117882 */ /* 0x000fe20000000000 */
[----:B------:R-:W-:-:S06]  /*3dc0*/  NOP ;  /* 0x0000000000007918 */ /* 0x000fcc0000000000 */
[----:B------:R-:W-:Y:S06]  /*3dd0*/  BAR.ARV 0x6, 0xa0 ;  /* 0x0182800000007b1d */ /* 0x000fec0000002000 */
[----:B------:R-:W1:Y:S01]  /*3de0*/  LDCU UR6, c[0x0][0x38c] ;  /* 0x00007180ff0677ac */ /* 0x000e620008000800 */
[----:B------:R-:W-:Y:S01]  /*3df0*/  LOP3.LUT R3, R3, 0xffff, RZ, 0xc0, !PT ;  /* 0x0000ffff03037812 */ /* 0x000fe200078ec0ff */
[----:B--2---:R-:W-:Y:S01]  /*3e00*/  IMAD.MOV.U32 R9, RZ, RZ, 0x1 ;  /* 0x00000001ff097424 */ /* 0x004fe200078e00ff */
[----:B------:R-:W-:Y:S01]  /*3e10*/  LOP3.LUT R2, R2, 0xffff, RZ, 0xc0, !PT ;  /* 0x0000ffff02027812 */ /* 0x000fe200078ec0ff */
[----:B------:R-:W-:Y:S01]  /*3e20*/  IMAD.MOV.U32 R8, RZ, RZ, RZ ;  /* 0x000000ffff087224 */ /* 0x000fe200078e00ff */
[----:B------:R-:W-:Y:S01]  /*3e30*/  R2UR UR20, R3 ;  /* 0x00000000031472ca */ /* 0x000fe200000e0000 */
[----:B------:R-:W-:Y:S01]  /*3e40*/  UMOV UR24, URZ ;  /* 0x000000ff00187c82 */ /* 0x000fe20008000000 */
[----:B------:R-:W-:-:S02]  /*3e50*/  R2UR UR30, R2 ;  /* 0x00000000021e72ca */ /* 0x000fc400000e0000 */
[----:B------:R-:W-:Y:S01]  /*3e60*/  CS2R R2, SRZ ;  /* 0x0000000000027805 */ /* 0x000fe2000001ff00 */
[----:B------:R-:W-:Y:S01]  /*3e70*/  UMOV UR15, URZ ;  /* 0x000000ff000f7c82 */ /* 0x000fe20008000000 */
[----:B----4-:R-:W-:Y:S01]  /*3e80*/  ULEA UR17, UR4, UR17, 0x18 ;  /* 0x0000001104117291 */ /* 0x010fe2000f8ec0ff */
[----:B------:R-:W-:Y:S01]  /*3e90*/  UMOV UR14, URZ ;  /* 0x000000ff000e7c82 */ /* 0x000fe20008000000 */
[----:B------:R-:W-:Y:S02]  /*3ea0*/  UISETP.NE.AND UP3, UPT, UR33, URZ, UPT ;  /* 0x000000ff2100728c */ /* 0x000fe4000bf65270 */
[----:B------:R-:W-:Y:S02]  /*3eb0*/  UIADD3 UR5, UPT, UPT, UR17, 0x8400, URZ ;  /* 0x0000840011057890 */ /* 0x000fe4000fffe0ff */
[----:B------:R-:W-:-:S03]  /*3ec0*/  UIADD3 UR4, UPT, UPT, UR17, 0x28400, URZ ;  /* 0x0002840011047890 */ /* 0x000fc6000fffe0ff */
[----:B---3--:R-:W2:Y:S01]  /*3ed0*/  LDS R0, [UR17+0x1e0] ;  /* 0x0001e011ff007984 */ /* 0x008ea20008000800 */
[----:B-1----:R-:W-:Y:S02]  /*3ee0*/  UIADD3 UR6, UPT, UPT, UR6, 0x3f, URZ ;  /* 0x0000003f06067890 */ /* 0x002fe4000fffe0ff */
[----:B------:R-:W-:Y:S02]  /*3ef0*/  USHF.R.U32.HI UR5, URZ, 0x4, UR5 ;  /* 0x00000004ff057899 */ /* 0x000fe40008011605 */
[----:B------:R-:W-:Y:S02]  /*3f00*/  USHF.R.S32.HI UR25, URZ, 0x1f, UR6 ;  /* 0x0000001fff197899 */ /* 0x000fe40008011406 */
[----:B------:R-:W-:Y:S02]  /*3f10*/  USHF.R.U32.HI UR4, URZ, 0x4, UR4 ;  /* 0x00000004ff047899 */ /* 0x000fe40008011604 */
[----:B------:R-:W-:Y:S02]  /*3f20*/  ULEA.HI UR25, UR25, UR6, URZ, 0x6 ;  /* 0x0000000619197291 */ /* 0x000fe4000f8f30ff */
[----:B------:R-:W-:-:S02]  /*3f30*/  ULOP3.LUT UR5, UR5, 0x3fff, URZ, 0xc0, !UPT ;  /* 0x00003fff05057892 */ /* 0x000fc4000f8ec0ff */
[----:B------:R-:W-:Y:S02]  /*3f40*/  USHF.R.S32.HI UR25, URZ, 0x6, UR25 ;  /* 0x00000006ff197899 */ /* 0x000fe40008011419 */
[----:B------:R-:W-:Y:S02]  /*3f50*/  ULOP3.LUT UR22, UR4, 0x3fff, URZ, 0xc0, !UPT ;  /* 0x00003fff04167892 */ /* 0x000fe4000f8ec0ff */
[----:B------:R-:W-:Y:S02]  /*3f60*/  UISETP.LT.AND UP0, UPT, UR25, 0x1, UPT ;  /* 0x000000011900788c */ /* 0x000fe4000bf01270 */
[----:B------:R-:W-:Y:S02]  /*3f70*/  ULOP3.LUT UR21, UR5, 0x10000, URZ, 0xfc, !UPT ;  /* 0x0001000005157892 */ /* 0x000fe4000f8efcff */
[----:B------:R-:W-:Y:S02]  /*3f80*/  ULOP3.LUT UR22, UR22, 0x10000, URZ, 0xfc, !UPT ;  /* 0x0001000016167892 */ /* 0x000fe4000f8efcff */
[----:B------:R-:W-:Y:S01]  /*3f90*/  USEL UR31, UR25, 0x1, !UP0 ;  /* 0x00000001191f7887 */ /* 0x000fe2000c000000 */
[----:B------:R-:W-:Y:S01]  /*3fa0*/  UMOV UR28, 0x0 ;  /* 0x00000000001c7882 */ /* 0x000fe20000000000 */
[----:B------:R-:W-:Y:S01]  /*3fb0*/  UMOV UR29, 0x102004a0 ;  /* 0x102004a0001d7882 */ /* 0x000fe20000000000 */
[----:B------:R-:W-:Y:S01]  /*3fc0*/  UMOV UR26, 0x0 ;  /* 0x00000000001a7882 */ /* 0x000fe20000000000 */
[----:B------:R-:W-:Y:S01]  /*3fd0*/  UMOV UR27, 0x102004a0 ;  /* 0x102004a0001b7882 */ /* 0x000fe20000000000 */
[----:B--2---:R-:W-:-:S15]  /*3fe0*/  R2UR UR32, R0 ;  /* 0x00000000002072ca */ /* 0x004fde00000e0000 */
.L_x_87:
[C---:B------:R-:W-:Y:S02]  /*3ff0*/  LEA R0, R8.reuse, UR17, 0x3 ;  /* 0x0000001108007c11 */ /* 0x040fe4000f8e18ff */
[----:B------:R-:W-:Y:S02]  /*4000*/  SHF.L.U32 R5, R3, 0x1f, RZ ;  /* 0x0000001f03057819 */ /* 0x000fe400000006ff */
[----:B------:R-:W-:Y:S02]  /*4010*/  LEA R4, R8, UR17, 0x4 ;  /* 0x0000001108047c11 */ /* 0x000fe4000f8e20ff */
[----:B------:R-:W1:Y:S02]  /*4020*/  SYNCS.PHASECHK.TRANS64.TRYWAIT P0, [R0+URZ+0x130], R5 ;  /* 0x00013005000075a7 */ /* 0x000e6400080011ff */
[----:B-1-3--:R-:W-:Y:S05]  /*4030*/  @!P0 BRA `(.L_x_80) ;  /* 0x0000006000548947 */ /* 0x00afea0003800000 */
.L_x_178:
[----:B-1----:R-:W1:Y:S01]  /*4040*/  LDS.128 R4, [R4+0x1c0] ;  /* 0x0001c00004047984 */ /* 0x002e620000000c00 */
[----:B------:R-:W-:Y:S02]  /*4050*/  VIADD R0, R0, 0x140 ;  /* 0x0000014000007836 */ /* 0x000fe40000000000 */
[----:B------:R-:W-:Y:S01]  /*4060*/  VIADD R8, R8, 0x1 ;  /* 0x0000000108087836 */ /* 0x000fe20000000000 */
[----:B------:R-:W-:Y:S01]  /*4070*/  @!PT LDS RZ, [RZ] ;  /* 0x00000000fffff984 */ /* 0x000fe20000000800 */
[----:B------:R-:W-:Y:S01]  /*4080*/  @!PT LDS RZ, [RZ] ;  /* 0x00000000fffff984 */ /* 0x000fe20000000800 */
[----:B------:R-:W-:Y:S01]  /*4090*/  @!PT LDS RZ, [RZ] ;  /* 0x00000000fffff984 */ /* 0x000fe20000000800 */
[----:B------:R-:W-:Y:S01]  /*40a0*/  @!PT LDS RZ, [RZ] ;  /* 0x00000000fffff984 */ /* 0x000fe20000000800 */
[----:B------:R2:W-:Y:S06]  /*40b0*/  MEMBAR.ALL.CTA ;  /* 0x0000000000007992 */ /* 0x0005ec0000008000 */
[----:B--2---:R-:W2:Y:S01]  /*40c0*/  FENCE.VIEW.ASYNC.S ;  /* 0x00000000000073c6 */ /* 0x004ea20000000000 */
[----:B------:R-:W-:-:S04]  /*40d0*/  PRMT R0, RZ, 0x654, R0 ;  /* 0x00000654ff007816 */ /* 0x000fc80000000000 */
[----:B--2---:R2:W-:Y:S01]  /*40e0*/  SYNCS.ARRIVE.TRANS64.RED.A1T0 RZ, [R0+URZ], RZ ;  /* 0x000000ff00ff79a7 */ /* 0x0045e200081004ff */
[----:B-1----:R-:W-:Y:S01]  /*40f0*/  LOP3.LUT P1, RZ, R6, 0x1, RZ, 0xc0, !PT ;  /* 0x0000000106ff7812 */ /* 0x002fe2000782c0ff */
[----:B--2---:R-:W-:-:S12]  /*4100*/  BRA.U UP3, `(.L_x_81) ;  /* 0x0000000103e07547 */ /* 0x004fd8000b800000 */
[----:B------:R-:W1:Y:S01]  /*4110*/  LDCU UR4, c[0x0][0x38c] ;  /* 0x00007180ff0477ac */ /* 0x000e620008000800 */
[----:B------:R-:W-:Y:S02]  /*4120*/  PLOP3.LUT P2, PT, PT, PT, PT, 0x80, 0x8 ;  /* 0x000000000008781c */ /* 0x000fe40003f4f070 */
[----:B------:R-:W-:Y:S01]  /*4130*/  SHF.L.U32 R5, R9, 0x1f, RZ ;  /* 0x0000001f09057819 */ /* 0x000fe200000006ff */
[----:B------:R-:W-:Y:S02]  /*4140*/  ULEA UR23, UR24, UR17, 0x3 ;  /* 0x0000001118177291 */ /* 0x000fe4000f8e18ff */
[----:B------:R-:W-:Y:S02]  /*4150*/  ULEA UR18, UR24, UR32, 0x7 ;  /* 0x0000002018127291 */ /* 0x000fe4000f8e38ff */
[----:B-1----:R-:W-:-:S06]  /*4160*/  UISETP.GE.AND UP0, UPT, UR4, 0x1, UPT ;  /* 0x000000010400788c */ /* 0x002fcc000bf06270 */
[----:B------:R-:W-:-:S05]  /*4170*/  PLOP3.LUT P0, PT, PT, PT, UP0, 0x80, 0x8 ;  /* 0x000000000008781c */ /* 0x000fca0003f0f008 */
[----:B------:R-:W-:-:S08]  /*4180*/  @UP0 ULEA UR4, UR15, UR17, 0x3 ;  /* 0x000000110f040291 */ /* 0x000fd0000f8e18ff */
[----:B------:R-:W-:-:S04]  /*4190*/  @P0 SHF.L.U32 R0, R2, 0x1f, RZ ;  /* 0x0000001f02000819 */ /* 0x000fc800000006ff */
[----:B------:R1:W2:Y:S01]  /*41a0*/  @P0 SYNCS.PHASECHK.TRANS64.TRYWAIT P2, [UR4], R0 ;  /* 0x00000000ff0005a7 */ /* 0x0002a20008041104 */
[----:B------:R-:W3:Y:S02]  /*41b0*/  SYNCS.PHASECHK.TRANS64.TRYWAIT P0, [UR23+0x170], R5 ;  /* 0x00017005ff0075a7 */ /* 0x000ee40008001117 */
[----:B-123--:R-:W-:Y:S05]  /*41c0*/  @!P0 BRA `(.L_x_82) ;  /* 0x0000006000048947 */ /* 0x00efea0003800000 */
.L_x_180:
[----:B------:R-:W-:Y:S01]  /*41d0*/  UMOV UR19, UR14 ;  /* 0x0000000e00137c82 */ /* 0x000fe20008000000 */
[----:B------:R-:W-:Y:S05]  /*41e0*/  BRA.U !UP0, `(.L_x_83) ;  /* 0x0000000108987547 */ /* 0x000fea000b800000 */
[----:B------:R-:W-:Y:S02]  /*41f0*/  UIADD3 UR19, UPT, UPT, UR31, UR14, URZ ;  /* 0x0000000e1f137290 */ /* 0x000fe4000fffe0ff */
[----:B------:R-:W-:Y:S01]  /*4200*/  UPLOP3.LUT UP2, UPT, UPT, UPT, UPT, 0x40, 0x4 ;  /* 0x000000000004789c */ /* 0x000fe20003f4e870 */
[----:B------:R-:W-:Y:S01]  /*4210*/  UMOV UR16, UR25 ;  /* 0x0000001900107c82 */ /* 0x000fe20008000000 */
[----:B------:R-:W-:-:S09]  /*4220*/  UMOV UR6, UR15 ;  /* 0x0000000f00067c82 */ /* 0x000fd20008000000 */
.L_x_86:
[----:B--2---:R-:W-:Y:S01]  /*4230*/  ULEA UR5, UR6, UR17, 0x3 ;  /* 0x0000001106057291 */ /* 0x004fe2000f8e18ff */
[----:B---3--:R-:W-:Y:S11]  /*4240*/  @P2 BRA `(.L_x_84) ;  /* 0x00000000000c2947 */ /* 0x008ff60003800000 */
[----:B-1----:R-:W-:Y:S04]  /*4250*/  SHF.L.U32 R5, R2, 0x1f, RZ ;  /* 0x0000001f02057819 */ /* 0x002fe800000006ff */
[----:B------:R-:W1:Y:S02]  /*4260*/  SYNCS.PHASECHK.TRANS64.TRYWAIT P0, [UR5], R5 ;  /* 0x00000005ff0075a7 */ /* 0x000e640008001105 */
[----:B-1----:R-:W-:Y:S05]  /*4270*/  @!P0 BRA `(.L_x_85) ;  /* 0x0000005c00f08947 */ /* 0x002fea0003800000 */
.L_x_84:
[----:B------:R-:W-:Y:S01]  /*4280*/  UISETP.NE.AND UP0, UPT, UR16, 0x1, UPT ;  /* 0x000000011000788c */ /* 0x000fe2000bf05270 */
[----:B------:R-:W-:Y:S01]  /*4290*/  PLOP3.LUT P2, PT, PT, PT, PT, 0x80, 0x8 ;  /* 0x000000000008781c */ /* 0x000fe20003f4f070 */
[----:B------:R-:W-:Y:S02]  /*42a0*/  UIADD3 UR4, UPT, UPT, UR6, 0x1, URZ ;  /* 0x0000000106047890 */ /* 0x000fe4000fffe0ff */
[----:B------:R-:W-:Y:S02]  /*42b0*/  ULEA UR12, UR6, UR22, 0x8 ;  /* 0x00000016060c7291 */ /* 0x000fe4000f8e40ff */
[----:B------:R-:W-:Y:S01]  /*42c0*/  UISETP.NE.AND UP1, UPT, UR4, 0x10, UPT ;  /* 0x000000100400788c */ /* 0x000fe2000bf25270 */
[----:B------:R-:W-:Y:S01]  /*42d0*/  PLOP3.LUT P0, PT, PT, PT, UP0, 0x80, 0x8 ;  /* 0x000000000008781c */ /* 0x000fe20003f0f008 */
[----:B------:R-:W-:Y:S02]  /*42e0*/  UIADD3 UR10, UPT, UPT, UR12, 0x2, URZ ;  /* 0x000000020c0a7890 */ /* 0x000fe4000fffe0ff */
[----:B------:R-:W-:Y:S02]  /*42f0*/  USEL UR7, URZ, 0x1, UP1 ;  /* 0x00000001ff077887 */ /* 0x000fe40008800000 */
[----:B------:R-:W-:Y:S02]  /*4300*/  USEL UR15, UR4, URZ, UP1 ;  /* 0x000000ff040f7287 */ /* 0x000fe40008800000 */
[----:B------:R-:W-:Y:S02]  /*4310*/  UIADD3 UR14, UPT, UPT, UR14, 0x1, URZ ;  /* 0x000000010e0e7890 */ /* 0x000fe4000fffe0ff */
[----:B------:R-:W-:Y:S01]  /*4320*/  @UP0 ULEA UR4, UR15, UR17, 0x3 ;  /* 0x000000110f040291 */ /* 0x000fe2000f8e18ff */
[----:B------:R-:W-:Y:S01]  /*4330*/  LOP3.LUT R2, R2, UR7, RZ, 0x3c, !PT ;  /* 0x0000000702027c12 */ /* 0x000fe2000f8e3cff */
[----:B------:R-:W-:Y:S01]  /*4340*/  UIADD3 UR7, UPT, UPT, UR5, 0x80, URZ ;  /* 0x0000008005077890 */ /* 0x000fe2000fffe0ff */
[----:B------:R-:W-:Y:S02]  /*4350*/  UMOV UR13, 0x80004020 ;  /* 0x80004020000d7882 */ /* 0x000fe40000000000 */
[----:B-1----:R-:W-:Y:S01]  /*4360*/  @P0 SHF.L.U32 R0, R2, 0x1f, RZ ;  /* 0x0000001f02000819 */ /* 0x002fe200000006ff */
[----:B------:R-:W-:Y:S01]  /*4370*/  UMOV UR5, 0x80004020 ;  /* 0x8000402000057882 */ /* 0x000fe20000000000 */
[----:B------:R-:W-:Y:S01]  /*4380*/  UMOV UR11, 0x80004020 ;  /* 0x80004020000b7882 */ /* 0x000fe20000000000 */
[----:B------:R-:W-:Y:S01]  /*4390*/  UMOV UR9, 0x80004020 ;  /* 0x8000402000097882 */ /* 0x000fe20000000000 */
[----:B------:R2:W3:Y:S01]  /*43a0*/  @P0 SYNCS.PHASECHK.TRANS64.TRYWAIT P2, [UR4], R0 ;  /* 0x00000000ff0005a7 */ /* 0x0004e20008041104 */
[----:B------:R-:W-:Y:S02]  /*43b0*/  ULEA UR4, UR6, UR21, 0x9 ;  /* 0x0000001506047291 */ /* 0x000fe4000f8e48ff */
[----:B------:R-:W-:Y:S02]  /*43c0*/  UISETP.NE.AND UP0, UPT, UR14, UR19, UPT ;  /* 0x000000130e00728c */ /* 0x000fe4000bf05270 */
[----:B------:R-:W-:Y:S02]  /*43d0*/  UIADD3 UR8, UPT, UPT, UR4, 0x2, URZ ;  /* 0x0000000204087890 */ /* 0x000fe4000fffe0ff */
[----:B------:R-:W-:Y:S01]  /*43e0*/  UIADD3 UR16, UPT, UPT, UR16, -0x1, URZ ;  /* 0xffffffff10107890 */ /* 0x000fe2000fffe0ff */
[----:B------:R-:W-:Y:S02]  /*43f0*/  UMOV UR6, UR15 ;  /* 0x0000000f00067c82 */ /* 0x000fe40008000000 */
[----:B------:R2:W-:Y:S01]  /*4400*/  UTCIMMA.2CTA gdesc[UR4], gdesc[UR12], tmem[UR18], tmem[UR28], idesc[UR29], UP2 ;  /* 0x00ff1c0c040075ea */ /* 0x0005e20009200112 */
[----:B------:R-:W-:Y:S03]  /*4410*/  UPLOP3.LUT UP2, UPT, UPT, UPT, UPT, 0x80, 0x8 ;  /* 0x000000000008789c */ /* 0x000fe60003f4f070 */
[----:B------:R2:W-:Y:S01]  /*4420*/  UTCIMMA.2CTA gdesc[UR8], gdesc[UR10], tmem[UR18], tmem[UR26], idesc[UR27], UPT ;  /* 0x00ff1a0a080075ea */ /* 0x0005e2000ba00112 */
[----:B------:R2:W-:Y:S01]  /*4430*/  UTCBAR.2CTA.MULTICAST [UR7], URZ, UR20 ;  /* 0x000000ff070073e9 */ /* 0x0005e20008200814 */
[----:B------:R-:W-:Y:S06]  /*4440*/  BRA.U UP0, `(.L_x_86) ;  /* 0xfffffffd00787547 */ /* 0x000fec000b83ffff */
.L_x_83:
[----:B--2---:R-:W-:Y:S01]  /*4450*/  UIADD3 UR4, UPT, UPT, UR23, 0x150, URZ ;  /* 0x0000015017047890 */ /* 0x004fe2000fffe0ff */
[----:B------:R-:W-:-:S08]  /*4460*/  UMOV UR14, UR19 ;  /* 0x00000013000e7c82 */ /* 0x000fd00008000000 */
[----:B------:R2:W-:Y:S01]  /*4470*/  UTCBAR.2CTA.MULTICAST [UR4], URZ, UR30 ;  /* 0x000000ff040073e9 */ /* 0x0005e2000820081e */
[----:B------:R-:W-:Y:S02]  /*4480*/  NOP ;  /* 0x0000000000007918 */ /* 0x000fe40000000000 */
.L_x_81:
[----:B--2---:R-:W-:Y:S01]  /*4490*/  UIADD3 UR4, UPT, UPT, UR24, 0x1, URZ ;  /* 0x0000000118047890 */ /* 0x004fe2000fffe0ff */
[----:B------:R-:W-:-:S03]  /*44a0*/  ISETP.NE.AND P0, PT, R8, 0x2, PT ;  /* 0x000000020800780c */ /* 0x000fc60003f05270 */
[----:B------:R-:W-:Y:S01]  /*44b0*/  UISETP.NE.AND UP0, UPT, UR4, 0x4, UPT ;  /* 0x000000040400788c */ /* 0x000fe2000bf05270 */
[----:B-1----:R-:W-:Y:S02]  /*44c0*/  SEL R0, RZ, 0x1, P0 ;  /* 0x00000001ff007807 */ /* 0x002fe40000000000 */
[----:B------:R-:W-:Y:S01]  /*44d0*/  SEL R8, R8, RZ, P0 ;  /* 0x000000ff08087207 */ /* 0x000fe20000000000 */
[----:B------:R-:W-:Y:S01]  /*44e0*/  USEL UR5, URZ, 0x1, UP0 ;  /* 0x00000001ff057887 */ /* 0x000fe20008000000 */
[----:B------:R-:W-:Y:S01]  /*44f0*/  LOP3.LUT R3, R3, R0, RZ, 0x3c, !PT ;  /* 0x0000000003037212 */ /* 0x000fe200078e3cff */
[----:B------:R-:W-:-:S04]  /*4500*/  USEL UR24, UR4, URZ, UP0 ;  /* 0x000000ff04187287 */ /* 0x000fc80008000000 */
[----:B------:R-:W-:Y:S01]  /*4510*/  LOP3.LUT R9, R9, UR5, RZ, 0x3c, !PT ;  /* 0x0000000509097c12 */ /* 0x000fe2000f8e3cff */
[----:B------:R-:W-:Y:S07]  /*4520*/  @P1 BRA `(.L_x_87) ;  /* 0xfffffff800b01947 */ /* 0x000fee000383ffff */
[----:B------:R-:W1:Y:S01]  /*4530*/  S2UR UR8, SR_CgaCtaId ;  /* 0x00000000000879c3 */ /* 0x000e620000008800 */
[----:B------:R-:W-:Y:S01]  /*4540*/  ELECT P0, URZ, PT ;  /* 0x0000000000ff782f */ /* 0x000fe20003800000 */
[----:B------:R-:W-:Y:S01]  /*4550*/  HFMA2 R0, -RZ, RZ, 0, 5.9604644775390625e-08 ;  /* 0x00000001ff007431 */ /* 0x000fe200000001ff */
[----:B------:R-:W-:-:S05]  /*4560*/  UMOV UR4, 0x40 ;  /* 0x0000004000047882 */ /* 0x000fca0000000000 */
[----:B------:R-:W-:Y:S01]  /*4570*/  UVIRTCOUNT.DEALLOC.SMPOOL 0x80 ;  /* 0x000000800000784c */ /* 0x000fe20000000000 */
[----:B------:R-:W-:Y:S02]  /*4580*/  UISETP.NE.AND UP1, UPT, UR33, URZ, UPT ;  /* 0x000000ff2100728c */ /* 0x000fe4000bf25270 */
[----:B-1----:R-:W-:-:S09]  /*4590*/  ULEA UR8, UR8, UR4, 0x18 ;  /* 0x0000000408087291 */ /* 0x002fd2000f8ec0ff */
[----:B------:R1:W-:Y:S01]  /*45a0*/  @P0 STS.U8 [UR8+0x1c], R0 ;  /* 0x00001c00ff000988 */ /* 0x0003e20008000008 */
[----:B------:R-:W-:Y:S05]  /*45b0*/  BRA.U UP1, `(.L_x_88) ;  /* 0x0000000101a07547 */ /* 0x000fea000b800000 */
[----:B------:R-:W-:Y:S01]  /*45c0*/  UIADD3 UR7, UPT, UPT, UR17, 0x170, URZ ;  /* 0x0000017011077890 */ /* 0x000fe2000fffe0ff */
[----:B------:R-:W-:-:S03]  /*45d0*/  SHF.L.U32 R3, R9, 0x1f, RZ ;  /* 0x0000001f09037819 */ /* 0x000fc600000006ff */
[----:B------:R-:W-:-:S09]  /*45e0*/  ULEA UR4, UR24, UR7, 0x3 ;  /* 0x0000000718047291 */ /* 0x000fd2000f8e18ff */
[----:B------:R-:W2:Y:S02]  /*45f0*/  SYNCS.PHASECHK.TRANS64.TRYWAIT P0, [UR4], R3 ;  /* 0x00000003ff0075a7 */ /* 0x000ea40008001104 */
[----:B--2---:R-:W-:Y:S05]  /*4600*/  @!P0 BRA `(.L_x_89) ;  /* 0x0000005c00248947 */ /* 0x004fea0003800000 */
.L_x_183:
        /* <DEDUP_REMOVED lines=9> */
.L_x_185:
        /* <DEDUP_REMOVED lines=9> */
.L_x_187:
[----:B------:R-:W-:-:S04]  /*4730*/  UIADD3 UR4, UPT, UPT, UR4, 0x1, URZ ;  /* 0x0000000104047890 */ /* 0x000fc8000fffe0ff */
[----:B------:R-:W-:-:S04]  /*4740*/  UISETP.NE.AND UP0, UPT, UR4, 0x4, UPT ;  /* 0x000000040400788c */ /* 0x000fc8000bf05270 */
[----:B------:R-:W-:Y:S02]  /*4750*/  USEL UR5, URZ, 0x1, UP0 ;  /* 0x00000001ff057887 */ /* 0x000fe40008000000 */
[----:B------:R-:W-:-:S04]  /*4760*/  USEL UR4, UR4, URZ, UP0 ;  /* 0x000000ff04047287 */ /* 0x000fc80008000000 */
[----:B------:R-:W-:Y:S01]  /*4770*/  ULEA UR4, UR4, UR7, 0x3 ;  /* 0x0000000704047291 */ /* 0x000fe2000f8e18ff */
[----:B-1----:R-:W-:-:S04]  /*4780*/  LOP3.LUT R3, R2, UR5, RZ, 0x3c, !PT ;  /* 0x0000000502037c12 */ /* 0x002fc8000f8e3cff */
[----:B------:R-:W-:Y:S01]  /*4790*/  SHF.L.U32 R3, R3, 0x1f, RZ ;  /* 0x0000001f03037819 */ /* 0x000fe200000006ff */
[----:B------:R-:W-:-:S04]  /*47a0*/  IMAD.U32 R0, RZ, RZ, UR4 ;  /* 0x00000004ff007e24 */ /* 0x000fc8000f8e00ff */
[----:B------:R1:W2:Y:S03]  /*47b0*/  SYNCS.PHASECHK.TRANS64.TRYWAIT P0, [R0+URZ], R3 ;  /* 0x00000003000075a7 */ /* 0x0002a600080011ff */
[----:B--2---:R-:W-:Y:S05]  /*47c0*/  @!P0 NANOSLEEP.SYNCS 0x989680 ;  /* 0x009896800000895d */ /* 0x004fea0003900000 */
[----:B------:R-:W2:Y:S02]  /*47d0*/  @!P0 SYNCS.PHASECHK.TRANS64 P0, [R0+URZ], R3 ;  /* 0x00000003000085a7 */ /* 0x000ea400080010ff */
[----:B--2---:R-:W-:Y:S05]  /*47e0*/  @P0 BRA `(.L_x_92) ;  /* 0x0000000000200947 */ /* 0x004fea0003800000 */
.L_x_93:
[----:B--2---:R2:W4:Y:S02]  /*47f0*/  SYNCS.PHASECHK.TRANS64.TRYWAIT P0, [R0+URZ], R3 ;  /* 0x00000003000075a7 */ /* 0x00452400080011ff */
[----:B----4-:R-:W-:Y:S05]  /*4800*/  @!P0 NANOSLEEP.SYNCS 0x989680 ;  /* 0x009896800000895d */ /* 0x010fea0003900000 */
[----:B------:R-:W4:Y:S02]  /*4810*/  @!P0 SYNCS.PHASECHK.TRANS64 P0, [R0+URZ], R3 ;  /* 0x00000003000085a7 */ /* 0x000f2400080010ff */
[----:B----4-:R-:W-:Y:S05]  /*4820*/  @!P0 BRA `(.L_x_93) ;  /* 0xfffffffc00f08947 */ /* 0x010fea000383ffff */
[----:B------:R-:W-:Y:S05]  /*4830*/  BRA `(.L_x_92) ;  /* 0x00000000000c7947 */ /* 0x000fea0003800000 */
.L_x_88:
[----:B------:R-:W-:-:S04]  /*4840*/  UIADD3 UR4, UPT, UPT, UR17, 0x1b0, URZ ;  /* 0x000001b011047890 */ /* 0x000fc8000fffe0ff */
[----:B------:R-:W-:-:S09]  /*4850*/  UPRMT UR4, UR34, 0x654, UR4 ;  /* 0x0000065422047896 */ /* 0x000fd20008000004 */
[----:B------:R-:W-:Y:S03]  /*4860*/  SYNCS.ARRIVE.TRANS64.RED.A1T0 RZ, [UR4], RZ ;  /* 0x000000ffffff79a7 */ /* 0x000fe60008100404 */
.L_x_92:
[----:B-12---:R-:W-:Y:S01]  /*4870*/  SHF.L.U32 R3, RZ, 0x1f, RZ ;  /* 0x0000001fff037819 */ /* 0x006fe200000006ff */
[----:B------:R-:W-:Y:S01]  /*4880*/  UIADD3 UR4, UPT, UPT, UR17, 0x1b0, URZ ;  /* 0x000001b011047890 */ /* 0x000fe2000fffe0ff */
[----:B------:R-:W-:Y:S02]  /*4890*/  PLOP3.LUT P0, PT, PT, PT, UP1, 0x80, 0x8 ;  /* 0x000000000008781c */ /* 0x000fe40003f0f018 */
[----:B------:R-:W1:Y:S02]  /*48a0*/  SYNCS.PHASECHK.TRANS64.TRYWAIT P1, [UR17+0x1b0], R3 ;  /* 0x0001b003ff0075a7 */ /* 0x000e640008021111 */
[----:B-1----:R-:W-:Y:S09]  /*48b0*/  @!P1 BRA `(.L_x_94) ;  /* 0x0000005800c09947 */ /* 0x002ff20003800000 */
.L_x_189:
[----:B------:R-:W-:Y:S01]  /*48c0*/  @!UP1 UPRMT UR4, UR34, 0x654, UR4 ;  /* 0x0000065422049896 */ /* 0x000fe20008000004 */
[----:B------:R-:W-:Y:S01]  /*48d0*/  UMOV UR5, 0xffff ;  /* 0x0000ffff00057882 */ /* 0x000fe20000000000 */
[----:B------:R-:W-:-:S07]  /*48e0*/  UMOV UR6, 0x1 ;  /* 0x0000000100067882 */ /* 0x000fce0000000000 */
[----:B------:R-:W-:Y:S01]  /*48f0*/  @!P0 SYNCS.ARRIVE.TRANS64.RED.A1T0 RZ, [UR4], RZ ;  /* 0x000000ffffff89a7 */ /* 0x000fe20008100404 */
[----:B------:R-:W-:Y:S01]  /*4900*/  NOP ;  /* 0x0000000000007918 */ /* 0x000fe20000000000 */
[----:B-1----:R-:W1:Y:S01]  /*4910*/  LDS R0, [UR8+0x14] ;  /* 0x00001408ff007984 */ /* 0x002e620008000800 */
[----:B------:R-:W-:-:S04]  /*4920*/  ULOP3.LUT UR4, UR32, 0xffff, URZ, 0xc0, !UPT ;  /* 0x0000ffff20047892 */ /* 0x000fc8000f8ec0ff */
[----:B------:R-:W-:-:S04]  /*4930*/  USHF.R.U32.HI UR4, URZ, 0x5, UR4 ;  /* 0x00000005ff047899 */ /* 0x000fc80008011604 */
[----:B------:R-:W-:Y:S02]  /*4940*/  USHF.L.U32 UR5, UR5, UR4, URZ ;  /* 0x0000000405057299 */ /* 0x000fe400080006ff */
[----:B------:R-:W-:-:S04]  /*4950*/  USHF.L.U32 UR4, UR6, UR4, URZ ;  /* 0x0000000406047299 */ /* 0x000fc800080006ff */
[----:B-1----:R-:W-:-:S04]  /*4960*/  LOP3.LUT R0, R0, UR5, RZ, 0xc0, !PT ;  /* 0x0000000500007c12 */ /* 0x002fc8000f8ec0ff */
[----:B------:R-:W-:-:S13]  /*4970*/  ISETP.NE.AND P0, PT, R0, UR5, PT ;  /* 0x0000000500007c0c */ /* 0x000fda000bf05270 */
[----:B------:R-:W-:Y:S05]  /*4980*/  @P0 BRA `(.L_x_95) ;  /* 0x0000000000580947 */ /* 0x000fea0003800000 */
[----:B------:R-:W1:Y:S02]  /*4990*/  LDS R0, [UR8+0x18] ;  /* 0x00001808ff007984 */ /* 0x000e640008000800 */
[----:B-1----:R-:W-:-:S04]  /*49a0*/  LOP3.LUT R0, R0, UR4, RZ, 0xc0, !PT ;  /* 0x0000000400007c12 */ /* 0x002fc8000f8ec0ff */
[----:B------:R-:W-:-:S13]  /*49b0*/  ISETP.NE.AND P0, PT, R0, UR4, PT ;  /* 0x0000000400007c0c */ /* 0x000fda000bf05270 */
[----:B------:R-:W-:Y:S05]  /*49c0*/  @P0 BRA `(.L_x_96) ;  /* 0x00000000003c0947 */ /* 0x000fea0003800000 */
[----:B------:R-:W1:Y:S01]  /*49d0*/  S2R R2, SR_LANEID ;  /* 0x0000000000027919 */ /* 0x000e620000000000 */
[----:B------:R-:W-:Y:S01]  /*49e0*/  ULOP3.LUT UR5, URZ, UR5, URZ, 0x33, !UPT ;  /* 0x00000005ff057292 */ /* 0x000fe2000f8e33ff */
[----:B------:R-:W-:Y:S01]  /*49f0*/  LOP3.LUT R4, RZ, UR4, RZ, 0x33, !PT ;  /* 0x00000004ff047c12 */ /* 0x000fe2000f8e33ff */
[----:B------:R-:W-:Y:S02]  /*4a00*/  VOTEU.ANY UR4, UPT, PT ;  /* 0x0000000000047886 */ /* 0x000fe400038e0100 */
[----:B------:R-:W-:Y:S01]  /*4a10*/  UFLO.U32 UR4, UR4 ;  /* 0x00000004000472bd */ /* 0x000fe200080e0000 */
[----:B------:R-:W2:Y:S01]  /*4a20*/  REDUX UR6, R4 ;  /* 0x00000000040673c4 */ /* 0x000ea20000000000 */
[----:B------:R-:W-:-:S06]  /*4a30*/  IMAD.U32 R0, RZ, RZ, UR5 ;  /* 0x00000005ff007e24 */ /* 0x000fcc000f8e00ff */
[----:B------:R4:W-:Y:S01]  /*4a40*/  UTCATOMSWS.AND URZ, UR5 ;  /* 0x0000000500ff79e3 */ /* 0x0009e20008000000 */
[----:B------:R-:W3:Y:S01]  /*4a50*/  REDUX UR7, R0 ;  /* 0x00000000000773c4 */ /* 0x000ee20000000000 */
[----:B-1----:R-:W-:Y:S01]  /*4a60*/  ISETP.EQ.U32.AND P0, PT, R2, UR4, PT ;  /* 0x0000000402007c0c */ /* 0x002fe2000bf02070 */
[----:B--2---:R-:W-:Y:S01]  /*4a70*/  IMAD.U32 R2, RZ, RZ, UR6 ;  /* 0x00000006ff027e24 */ /* 0x004fe2000f8e00ff */
[----:B---3--:R-:W-:-:S11]  /*4a80*/  MOV R3, UR7 ;  /* 0x0000000700037c02 */ /* 0x008fd60008000f00 */
[----:B------:R4:W-:Y:S04]  /*4a90*/  @P0 ATOMS.AND RZ, [UR8+0x14], R3 ;  /* 0x00001403ffff098c */ /* 0x0009e8000a800008 */
[----:B------:R4:W-:Y:S01]  /*4aa0*/  @P0 ATOMS.AND RZ, [UR8+0x18], R2 ;  /* 0x00001802ffff098c */ /* 0x0009e2000a800008 */
[----:B------:R-:W-:Y:S05]  /*4ab0*/  BRA `(.L_x_97) ;  /* 0x0000000000147947 */ /* 0x000fea0003800000 */
.L_x_96:
[----:B------:R-:W-:Y:S02]  /*4ac0*/  MOV R2, 0x4ae0 ;  /* 0x00004ae000027802 */ /* 0x000fe40000000f00 */
[----:B---3-5:R-:W-:Y:S05]  /*4ad0*/  CALL.REL.NOINC `($__internal_0_$__cuda_sm10x_tcgen05_guardrail_trap_col_being_dealloced_not_returned_by_alloc) ;  /* 0x0000005c00147944 */ /* 0x028fea0003c00000 */
[----:B------:R-:W-:Y:S05]  /*4ae0*/  BRA `(.L_x_97) ;  /* 0x0000000000087947 */ /* 0x000fea0003800000 */
.L_x_95:
[----:B------:R-:W-:Y:S02]  /*4af0*/  MOV R2, 0x4b10 ;  /* 0x00004b1000027802 */ /* 0x000fe40000000f00 */
[----:B---3-5:R-:W-:Y:S05]  /*4b00*/  CALL.REL.NOINC `($__internal_2_$__cuda_sm10x_tcgen05_guardrail_trap_unallocated_columns_being_dealloced) ;  /* 0x0000005c00207944 */ /* 0x028fea0003c00000 */
.L_x_97:
[----:B------:R-:W-:Y:S01]  /*4b10*/  NOP ;  /* 0x0000000000007918 */ /* 0x000fe20000000000 */
[----:B----4-:R-:W-:Y:S05]  /*4b20*/  EXIT ;  /* 0x000000000000794d */ /* 0x010fea0003800000 */
.L_x_68:
[----:B------:R-:W-:-:S09]  /*4b30*/  UISETP.NE.OR UP0, UPT, UR22, 0x3, !UP4 ;  /* 0x000000031600788c */ /* 0x000fd2000e705670 */
[----:B------:R-:W-:Y:S05]  /*4b40*/  BRA.U UP0, `(.L_x_98) ;  /* 0x0000000d00a87547 */ /* 0x000fea000b800000 */
[----:B------:R-:W2:Y:S01]  /*4b50*/  LDCU.64 UR4, c[0x0][0x888] ;  /* 0x00011100ff0477ac */ /* 0x000ea20008000a00 */
[----:B------:R-:W3:Y:S01]  /*4b60*/  LDC.64 R12, c[0x0][0x348] ;  /* 0x0000d200ff0c7b82 */ /* 0x000ee20000000a00 */
[----:B------:R-:W-:Y:S02]  /*4b70*/  HFMA2 R9, -RZ, RZ, 0, 0 ;  /* 0x00000000ff097431 */ /* 0x000fe400000001ff */
[----:B------:R-:W-:Y:S01]  /*4b80*/  IMAD.MOV.U32 R11, RZ, RZ, 0x1 ;  /* 0x00000001ff0b7424 */ /* 0x000fe200078e00ff */
[----:B------:R-:W4:Y:S01]  /*4b90*/  LDCU UR31, c[0x0][0x370] ;  /* 0x00006e00ff1f77ac */ /* 0x000f220008000800 */
[----:B------:R-:W-:Y:S01]  /*4ba0*/  IMAD.MOV.U32 R10, RZ, RZ, RZ ;  /* 0x000000ffff0a7224 */ /* 0x000fe200078e00ff */
[----:B------:R-:W-:Y:S01]  /*4bb0*/  MOV R3, 0x2000 ;  /* 0x0000200000037802 */ /* 0x000fe20000000f00 */
[----:B------:R-:W4:Y:S01]  /*4bc0*/  LDCU.128 UR32, c[0x0][0xb10] ;  /* 0x00016200ff2077ac */ /* 0x000f220008000c00 */
[----:B------:R-:W1:Y:S01]  /*4bd0*/  LDCU UR27, c[0x0][0x374] ;  /* 0x00006e80ff1b77ac */ /* 0x000e620008000800 */
[----:B------:R-:W1:Y:S01]  /*4be0*/  LDCU.64 UR28, c[0x0][0x890] ;  /* 0x00011200ff1c77ac */ /* 0x000e620008000a00 */
[----:B------:R-:W1:Y:S01]  /*4bf0*/  LDCU UR15, c[0x0][0xb0c] ;  /* 0x00016180ff0f77ac */ /* 0x000e620008000800 */
[----:B--2---:R-:W-:Y:S01]  /*4c00*/  UISETP.NE.U32.AND UP0, UPT, UR4, URZ, UPT ;  /* 0x000000ff0400728c */ /* 0x004fe2000bf05070 */
[----:B------:R-:W2:Y:S01]  /*4c10*/  LDCU UR40, c[0x0][0xb20] ;  /* 0x00016400ff2877ac */ /* 0x000ea20008000800 */
[----:B------:R-:W2:Y:S01]  /*4c20*/  LDCU UR4, c[0x0][0xb30] ;  /* 0x00016600ff0477ac */ /* 0x000ea20008000800 */
[----:B------:R-:W-:Y:S01]  /*4c30*/  UMOV UR21, 0x400 ;  /* 0x0000040000157882 */ /* 0x000fe20000000000 */
[----:B----4-:R-:W-:-:S02]  /*4c40*/  UIMAD.WIDE.U32 UR6, UR31, UR32, URZ ;  /* 0x000000201f0672a5 */ /* 0x010fc4000f8e00ff */
[----:B-1----:R-:W-:Y:S02]  /*4c50*/  UIMAD.WIDE.U32 UR8, UR27, UR35, URZ ;  /* 0x000000231b0872a5 */ /* 0x002fe4000f8e00ff */
[----:B------:R-:W-:Y:S02]  /*4c60*/  ULEA UR21, UR46, UR21, 0x18 ;  /* 0x000000152e157291 */ /* 0x000fe4000f8ec0ff */
[----:B------:R-:W-:Y:S02]  /*4c70*/  UISETP.NE.U32.AND UP6, UPT, UR28, URZ, UPT ;  /* 0x000000ff1c00728c */ /* 0x000fe4000bfc5070 */
[----:B------:R-:W-:Y:S02]  /*4c80*/  UIADD3 UR37, UPT, UPT, UR21, 0x108, URZ ;  /* 0x0000010815257890 */ /* 0x000fe4000fffe0ff */
[----:B------:R-:W-:Y:S02]  /*4c90*/  UISETP.NE.AND.EX UP5, UPT, UR5, URZ, UPT, UP0 ;  /* 0x000000ff0500728c */ /* 0x000fe4000bfa5300 */
[----:B------:R-:W-:Y:S01]  /*4ca0*/  UISETP.NE.AND UP0, UPT, UR42, 0x1, UPT ;  /* 0x000000012a00788c */ /* 0x000fe2000bf05270 */
[----:B------:R-:W-:Y:S01]  /*4cb0*/  UMOV UR6, UR7 ;  /* 0x0000000700067c82 */ /* 0x000fe20008000000 */
[----:B------:R-:W-:Y:S01]  /*4cc0*/  UMOV UR38, UR9 ;  /* 0x0000000900267c82 */ /* 0x000fe20008000000 */
[----:B------:R-:W-:-:S02]  /*4cd0*/  UISETP.NE.AND UP0, UPT, UR15, 0x1, UPT ;  /* 0x000000010f00788c */ /* 0x000fc4000bf05270 */
[----:B------:R-:W-:Y:S02]  /*4ce0*/  UPLOP3.LUT UP4, UPT, UPT, UPT, UPT, 0x40, 0x4 ;  /* 0x000000000004789c */ /* 0x000fe40003f8e870 */
[----:B------:R-:W-:Y:S01]  /*4cf0*/  UISETP.GE.AND UP2, UPT, UR42, 0x1, UPT ;  /* 0x000000012a00788c */ /* 0x000fe2000bf46270 */
[----:B------:R-:W1:Y:S01]  /*4d00*/  LDCU.64 UR22, c[0x0][0xb28] ;  /* 0x00016500ff1677ac */ /* 0x000e620008000a00 */
[----:B------:R-:W-:Y:S02]  /*4d10*/  UISETP.NE.AND.EX UP6, UPT, UR29, URZ, UPT, UP6 ;  /* 0x000000ff1d00728c */ /* 0x000fe4000bfc5360 */
[----:B------:R-:W-:Y:S02]  /*4d20*/  UIADD3 UR17, UPT, UPT, UR21, 0x100, URZ ;  /* 0x0000010015117890 */ /* 0x000fe4000fffe0ff */
[----:B------:R-:W-:Y:S02]  /*4d30*/  UPRMT UR37, UR46, 0x654, UR37 ;  /* 0x000006542e257896 */ /* 0x000fe40008000025 */
[----:B------:R-:W-:-:S02]  /*4d40*/  USHF.R.U32.HI UR39, URZ, UR33, UR6 ;  /* 0x00000021ff277299 */ /* 0x000fc40008011606 */
[----:B--2---:R-:W-:Y:S02]  /*4d50*/  USHF.R.U32.HI UR38, URZ, UR40, UR38 ;  /* 0x00000028ff267299 */ /* 0x004fe40008011626 */
[----:B------:R-:W-:Y:S02]  /*4d60*/  UISETP.NE.AND UP0, UPT, UR34, 0x1, UPT ;  /* 0x000000012200788c */ /* 0x000fe4000bf05270 */
[----:B---3--:R-:W-:-:S11]  /*4d70*/  UISETP.NE.AND UP3, UPT, UR4, 0x1, UPT ;  /* 0x000000010400788c */ /* 0x008fd6000bf65270 */
.L_x_107:
[C---:B------:R-:W-:Y:S02]  /*4d80*/  LEA R8, R10.reuse, UR21, 0x3 ;  /* 0x000000150a087c11 */ /* 0x040fe4000f8e18ff */
[----:B------:R-:W-:Y:S02]  /*4d90*/  SHF.L.U32 R5, R9, 0x1f, RZ ;  /* 0x0000001f09057819 */ /* 0x000fe400000006ff */
[----:B------:R-:W-:Y:S02]  /*4da0*/  LEA R6, R10, UR21, 0x4 ;  /* 0x000000150a067c11 */ /* 0x000fe4000f8e20ff */
[----:B--2---:R-:W2:Y:S02]  /*4db0*/  SYNCS.PHASECHK.TRANS64.TRYWAIT P0, [R8+URZ+0x130], R5 ;  /* 0x00013005080075a7 */ /* 0x004ea400080011ff */
[----:B--2---:R-:W-:Y:S05]  /*4dc0*/  @!P0 BRA `(.L_x_99) ;  /* 0x0000005400948947 */ /* 0x004fea0003800000 */
.L_x_190:
[----:B--2---:R-:W2:Y:S01]  /*4dd0*/  LDS.128 R4, [R6+0x1c0] ;  /* 0x0001c00006047984 */ /* 0x004ea20000000c00 */
[----:B------:R-:W-:Y:S01]  /*4de0*/  UISETP.GE.AND UP0, UPT, UR42, 0x1, UPT ;  /* 0x000000012a00788c */ /* 0x000fe2000bf06270 */
[----:B------:R-:W-:Y:S01]  /*4df0*/  @!PT LDS RZ, [RZ] ;  /* 0x00000000fffff984 */ /* 0x000fe20000000800 */
[----:B------:R-:W-:Y:S01]  /*4e00*/  @!PT LDS RZ, [RZ] ;  /* 0x00000000fffff984 */ /* 0x000fe20000000800 */
[----:B------:R-:W-:Y:S01]  /*4e10*/  @!PT LDS RZ, [RZ] ;  /* 0x00000000fffff984 */ /* 0x000fe20000000800 */
[----:B------:R-:W-:Y:S01]  /*4e20*/  @!PT LDS RZ, [RZ] ;  /* 0x00000000fffff984 */ /* 0x000fe20000000800 */
[----:B------:R3:W-:Y:S06]  /*4e30*/  MEMBAR.ALL.CTA ;  /* 0x0000000000007992 */ /* 0x0007ec0000008000 */
[----:B---3--:R-:W3:Y:S01]  /*4e40*/  FENCE.VIEW.ASYNC.S ;  /* 0x00000000000073c6 */ /* 0x008ee20000000000 */
[----:B--2---:R-:W-:Y:S11]  /*4e50*/  LOP3.LUT P0, RZ, R6, 0x1, RZ, 0xc0, !PT ;  /* 0x0000000106ff7812 */ /* 0x004ff6000780c0ff */
[----:B------:R-:W-:Y:S02]  /*4e60*/  @!UPT UIADD3 URZ, UPT, UPT, URZ, URZ, URZ ;  /* 0x000000fffffff290 */ /* 0x000fe4000fffe0ff */
[----:B---3--:R-:W-:Y:S01]  /*4e70*/  VOTEU.ANY UP2, P0 ;  /* 0x0000000000ff7886 */ /* 0x008fe20000040100 */
[----:B------:R-:W-:Y:S11]  /*4e80*/  PLOP3.LUT P0, PT, PT, PT, UP2, 0x80, 0x8 ;  /* 0x000000000008781c */ /* 0x000ff60003f0f028 */
[----:B------:R-:W-:Y:S02]  /*4e90*/  @!UPT UIADD3 URZ, UPT, UPT, URZ, URZ, URZ ;  /* 0x000000fffffff290 */ /* 0x000fe4000fffe0ff */
[----:B------:R-:W-:Y:S02]  /*4ea0*/  @P0 SHF.R.U32.HI R0, RZ, 0x10, R5 ;  /* 0x00000010ff000819 */ /* 0x000fe40000011605 */
[----:B------:R-:W-:Y:S02]  /*4eb0*/  @P0 MOV R2, R4 ;  /* 0x0000000400020202 */ /* 0x000fe40000000f00 */
[----:B------:R-:W-:Y:S01]  /*4ec0*/  @P0 R2UR UR4, R0 ;  /* 0x00000000000402ca */ /* 0x000fe200000e0000 */
[----:B------:R-:W-:Y:S01]  /*4ed0*/  VIADD R0, R8, 0x140 ;  /* 0x0000014008007836 */ /* 0x000fe20000000000 */
[----:B------:R-:W-:Y:S02]  /*4ee0*/  @P0 LOP3.LUT R4, R5, 0xffff, RZ, 0xc0, !PT ;  /* 0x0000ffff05040812 */ /* 0x000fe400078ec0ff */
[----:B------:R-:W-:Y:S02]  /*4ef0*/  @P0 R2UR UR6, R2 ;  /* 0x00000000020602ca */ /* 0x000fe400000e0000 */
[----:B------:R-:W-:Y:S02]  /*4f00*/  PRMT R0, RZ, 0x654, R0 ;  /* 0x00000654ff007816 */ /* 0x000fe40000000000 */
[----:B------:R-:W-:Y:S02]  /*4f10*/  @P0 R2UR UR5, R4 ;  /* 0x00000000040502ca */ /* 0x000fe400000e0000 */
[----:B------:R2:W-:Y:S03]  /*4f20*/  SYNCS.ARRIVE.TRANS64.RED.A1T0 RZ, [R0+URZ], RZ ;  /* 0x000000ff00ff79a7 */ /* 0x0005e600081004ff */
[----:B------:R-:W-:Y:S04]  /*4f30*/  @UP2 UMOV UR26, UR4 ;  /* 0x00000004001a2c82 */ /* 0x000fe80008000000 */
[----:B------:R-:W-:Y:S04]  /*4f40*/  @UP2 UMOV UR14, UR6 ;  /* 0x00000006000e2c82 */ /* 0x000fe80008000000 */
[----:B------:R-:W-:Y:S01]  /*4f50*/  @UP2 UMOV UR13, UR5 ;  /* 0x00000005000d2c82 */ /* 0x000fe20008000000 */
[----:B------:R-:W-:Y:S05]  /*4f60*/  BRA.U !UP0, `(.L_x_100) ;  /* 0x0000000108c07547 */ /* 0x000fea000b800000 */
[----:B------:R-:W-:Y:S02]  /*4f70*/  UIMAD.WIDE.U32 UR8, UR13, UR35, URZ ;  /* 0x000000230d0872a5 */ /* 0x000fe4000f8e00ff */
[----:B------:R-:W-:Y:S02]  /*4f80*/  UP2UR UR12, UPR, URZ, 0x4 ;  /* 0x00000004ff0c7883 */ /* 0x000fe40008000000 */
[----:B------:R-:W-:Y:S02]  /*4f90*/  UISETP.NE.AND UP2, UPT, UR34, 0x1, UPT ;  /* 0x000000012200788c */ /* 0x000fe4000bf45270 */
[----:B------:R-:W-:Y:S02]  /*4fa0*/  UIMAD.WIDE.U32 UR10, UR14, UR32, URZ ;  /* 0x000000200e0a72a5 */ /* 0x000fe4000f8e00ff */
[----:B------:R-:W-:Y:S02]  /*4fb0*/  USEL UR4, UR27, UR38, !UP2 ;  /* 0x000000261b047287 */ /* 0x000fe4000d000000 */
[----:B------:R-:W-:Y:S02]  /*4fc0*/  UISETP.NE.AND UP0, UPT, UR15, 0x1, UPT ;  /* 0x000000010f00788c */ /* 0x000fe4000bf05270 */
[----:B------:R-:W-:Y:S02]  /*4fd0*/  UP2UR UR16, UPR, URZ, 0x2 ;  /* 0x00000002ff107883 */ /* 0x000fe40008000000 */
[----:B------:R-:W-:Y:S02]  /*4fe0*/  UISETP.NE.AND UP1, UPT, UR42, 0x1, UPT ;  /* 0x000000012a00788c */ /* 0x000fe4000bf25270 */
[----:B-1----:R-:W-:Y:S02]  /*4ff0*/  UIMAD.WIDE.U32 UR18, UR4, UR22, URZ ;  /* 0x00000016041272a5 */ /* 0x002fe4000f8e00ff */
[----:B------:R-:W-:Y:S01]  /*5000*/  USEL UR7, UR31, UR39, !UP0 ;  /* 0x000000271f077287 */ /* 0x000fe2000c000000 */
[----:B------:R-:W-:Y:S02]  /*5010*/  UMOV UR5, UR9 ;  /* 0x0000000900057c82 */ /* 0x000fe40008000000 */
[----:B------:R-:W-:Y:S02]  /*5020*/  USHF.R.U32.HI UR6, URZ, UR40, UR5 ;  /* 0x00000028ff067299 */ /* 0x000fe40008011605 */
[----:B------:R-:W-:Y:S02]  /*5030*/  UIMAD.WIDE.U32 UR24, UR7, UR22, URZ ;  /* 0x00000016071872a5 */ /* 0x000fe4000f8e00ff */
[----:B------:R-:W-:Y:S02]  /*5040*/  USEL UR6, UR13, UR6, !UP2 ;  /* 0x000000060d067287 */ /* 0x000fe4000d000000 */
[----:B------:R-:W-:Y:S01]  /*5050*/  UISETP.NE.AND UP2, UPT, UR12, URZ, UPT ;  /* 0x000000ff0c00728c */ /* 0x000fe2000bf45270 */
[----:B------:R-:W-:Y:S01]  /*5060*/  UMOV UR5, UR11 ;  /* 0x0000000b00057c82 */ /* 0x000fe20008000000 */
[----:B------:R-:W-:Y:S02]  /*5070*/  UIMAD.WIDE.U32 UR10, UR6, UR22, URZ ;  /* 0x00000016060a72a5 */ /* 0x000fe4000f8e00ff */
[----:B------:R-:W-:Y:S03]  /*5080*/  USHF.R.U32.HI UR8, URZ, UR33, UR5 ;  /* 0x00000021ff087299 */ /* 0x000fe60008011605 */
[----:B------:R-:W-:Y:S02]  /*5090*/  UMOV UR5, UR19 ;  /* 0x0000001300057c82 */ /* 0x000fe40008000000 */
[----:B------:R-:W-:Y:S03]  /*50a0*/  @UP1 USHF.R.U32.HI UR4, URZ, UR23, UR5 ;  /* 0x00000017ff041299 */ /* 0x000fe60008011605 */
[----:B------:R-:W-:Y:S01]  /*50b0*/  UMOV UR5, UR25 ;  /* 0x0000001900057c82 */ /* 0x000fe20008000000 */
[----:B------:R-:W-:Y:S02]  /*50c0*/  UIMAD UR4, UR42, UR4, URZ ;  /* 0x000000042a0472a4 */ /* 0x000fe4000f8e02ff */
[----:B------:R-:W-:Y:S02]  /*50d0*/  @UP1 USHF.R.U32.HI UR7, URZ, UR23, UR5 ;  /* 0x00000017ff071299 */ /* 0x000fe40008011605 */
[----:B------:R-:W-:Y:S02]  /*50e0*/  USEL UR5, UR14, UR8, !UP0 ;  /* 0x000000080e057287 */ /* 0x000fe4000c000000 */
[----:B------:R-:W-:Y:S02]  /*50f0*/  UIMAD UR8, UR42, UR7, URZ ;  /* 0x000000072a0872a4 */ /* 0x000fe4000f8e02ff */
[----:B------:R-:W-:Y:S03]  /*5100*/  UISETP.GE.AND UP0, UPT, UR6, UR4, UPT ;  /* 0x000000040600728c */ /* 0x000fe6000bf06270 */
[----:B------:R-:W-:Y:S01]  /*5110*/  UMOV UR4, UR11 ;  /* 0x0000000b00047c82 */ /* 0x000fe20008000000 */
[----:B------:R-:W-:Y:S02]  /*5120*/  UISETP.GE.OR UP0, UPT, UR5, UR8, UP0 ;  /* 0x000000080500728c */ /* 0x000fe40008706670 */
[----:B------:R-:W-:Y:S02]  /*5130*/  USHF.R.U32.HI UR4, URZ, UR23, UR4 ;  /* 0x00000017ff047299 */ /* 0x000fe40008011604 */
[----:B------:R-:W-:Y:S02]  /*5140*/  UIMAD.WIDE.U32 UR8, UR5, UR22, URZ ;  /* 0x00000016050872a5 */ /* 0x000fe4000f8e00ff */
[----:B------:R-:W-:Y:S04]  /*5150*/  USEL UR10, UR6, UR4, !UP1 ;  /* 0x00000004060a7287 */ /* 0x000fe8000c800000 */
[----:B------:R-:W-:Y:S01]  /*5160*/  UIADD3 UR11, UPT, UPT, -UR10, URZ, URZ ;  /* 0x000000ff0a0b7290 */ /* 0x000fe2000fffe1ff */
[----:B------:R-:W-:Y:S02]  /*5170*/  @!UP0 UMOV UR4, UR9 ;  /* 0x0000000900048c82 */ /* 0x000fe40008000000 */
[----:B------:R-:W-:Y:S02]  /*5180*/  @!UP0 USHF.R.U32.HI UR4, URZ, UR23, UR4 ;  /* 0x00000017ff048299 */ /* 0x000fe40008011604 */
[----:B------:R-:W-:Y:S02]  /*5190*/  UIMAD UR8, UR42, UR11, UR6 ;  /* 0x0000000b2a0872a4 */ /* 0x000fe4000f8e0206 */
[----:B------:R-:W-:Y:S02]  /*51a0*/  @!UP0 USEL UR4, UR5, UR4, !UP1 ;  /* 0x0000000405048287 */ /* 0x000fe4000c800000 */
[----:B------:R-:W-:Y:S02]  /*51b0*/  UISETP.NE.AND UP1, UPT, UR16, URZ, UPT ;  /* 0x000000ff1000728c */ /* 0x000fe4000bf25270 */
[----:B------:R-:W-:Y:S02]  /*51c0*/  @!UP0 UIMAD UR8, UR7, UR8, UR4 ;  /* 0x00000008070882a4 */ /* 0x000fe4000f8e0204 */
[----:B------:R-:W-:Y:S02]  /*51d0*/  @!UP0 UIADD3 UR9, UPT, UPT, UR10, -UR4, URZ ;  /* 0x800000040a098290 */ /* 0x000fe4000fffe0ff */
[----:B------:R-:W-:Y:S02]  /*51e0*/  UIADD3 UR4, UPT, UPT, -UR5, URZ, URZ ;  /* 0x000000ff05047290 */ /* 0x000fe4000fffe1ff */
[----:B------:R-:W-:Y:S02]  /*51f0*/  UIADD3 UR7, UPT, UPT, -UR6, URZ, URZ ;  /* 0x000000ff06077290 */ /* 0x000fe4000fffe1ff */
[----:B------:R-:W-:Y:S02]  /*5200*/  @!UP0 UIMAD UR6, UR9, UR42, UR5 ;  /* 0x0000002a090682a4 */ /* 0x000fe4000f8e0205 */
[----:B------:R-:W-:Y:S02]  /*5210*/  UIMAD UR14, UR15, UR4, UR14 ;  /* 0x000000040f0e72a4 */ /* 0x000fe4000f8e020e */
[----:B------:R-:W-:Y:S01]  /*5220*/  UIMAD UR13, UR34, UR7, UR13 ;  /* 0x00000007220d72a4 */ /* 0x000fe2000f8e020d */
[----:B------:R-:W-:Y:S02]  /*5230*/  @!UP0 UMOV UR5, UR8 ;  /* 0x0000000800058c82 */ /* 0x000fe40008000000 */
[----:B------:R-:W-:Y:S02]  /*5240*/  UIMAD UR14, UR5, UR15, UR14 ;  /* 0x0000000f050e72a4 */ /* 0x000fe4000f8e020e */
[----:B------:R-:W-:Y:S11]  /*5250*/  UIMAD UR13, UR6, UR34, UR13 ;  /* 0x00000022060d72a4 */ /* 0x000ff6000f8e020d */
[----:B------:R-:W-:Y:S01]  /*5260*/  @!UPT UIADD3 URZ, UPT, UPT, URZ, URZ, URZ ;  /* 0x000000fffffff290 */ /* 0x000fe2000fffe0ff */
.L_x_100:
[----:B------:R-:W3:Y:S01]  /*5270*/  @!UP3 LDCU.128 UR8, c[0x0][0xb10] ;  /* 0x00016200ff08b7ac */ /* 0x000ee20008000c00 */
[----:B------:R-:W-:Y:S02]  /*5280*/  ISETP.NE.U32.AND P0, PT, RZ, UR28, PT ;  /* 0x0000001cff007c0c */ /* 0x000fe4000bf05070 */
[----:B------:R-:W-:Y:S02]  /*5290*/  SHF.L.U32 R4, R11, 0x1f, RZ ;  /* 0x0000001f0b047819 */ /* 0x000fe400000006ff */
[----:B------:R-:W-:Y:S01]  /*52a0*/  ISETP.NE.AND.EX P0, PT, RZ, UR29, PT, P0 ;  /* 0x0000001dff007c0c */ /* 0x000fe2000bf05300 */
[----:B------:R-:W4:Y:S01]  /*52b0*/  @!UP3 LDCU UR5, c[0x0][0xb0c] ;  /* 0x00016180ff05b7ac */ /* 0x000f220008000800 */
[----:B------:R-:W-:Y:S02]  /*52c0*/  USHF.L.U32 UR19, UR20, 0x7, URZ ;  /* 0x0000000714137899 */ /* 0x000fe400080006ff */
[----:B------:R-:W-:Y:S02]  /*52d0*/  USHF.L.U32 UR18, UR30, 0x7, URZ ;  /* 0x000000071e127899 */ /* 0x000fe400080006ff */
[----:B---3--:R-:W-:Y:S07]  /*52e0*/  UIMAD.WIDE.U32 UR6, UR14, UR8, URZ ;  /* 0x000000080e0672a5 */ /* 0x008fee000f8e00ff */
[----:B------:R-:W-:Y:S01]  /*52f0*/  @!UP3 UMOV UR4, UR7 ;  /* 0x000000070004bc82 */ /* 0x000fe20008000000 */
[----:B----4-:R-:W-:Y:S02]  /*5300*/  @!UP3 UISETP.NE.AND UP0, UPT, UR5, 0x1, UPT ;  /* 0x000000010500b88c */ /* 0x010fe4000bf05270 */
[----:B------:R-:W-:Y:S02]  /*5310*/  @!UP3 USHF.R.U32.HI UR4, URZ, UR9, UR4 ;  /* 0x00000009ff04b299 */ /* 0x000fe40008011604 */
[----:B------:R-:W-:Y:S02]  /*5320*/  UIMAD.WIDE.U32 UR6, UR13, UR11, URZ ;  /* 0x0000000b0d0672a5 */ /* 0x000fe4000f8e00ff */
[----:B------:R-:W-:Y:S02]  /*5330*/  @!UP3 USEL UR8, UR14, UR4, !UP0 ;  /* 0x000000040e08b287 */ /* 0x000fe4000c000000 */
[----:B------:R-:W-:Y:S03]  /*5340*/  @!UP3 UISETP.NE.AND UP0, UPT, UR10, 0x1, UPT ;  /* 0x000000010a00b88c */ /* 0x000fe6000bf05270 */
[----:B------:R-:W-:Y:S02]  /*5350*/  @!UP3 UMOV UR6, UR7 ;  /* 0x000000070006bc82 */ /* 0x000fe40008000000 */
[----:B------:R-:W3:Y:S02]  /*5360*/  @!UP3 LDCU UR4, c[0x0][0xb20] ;  /* 0x00016400ff04b7ac */ /* 0x000ee40008000800 */
[----:B---3--:R-:W-:Y:S04]  /*5370*/  @!UP3 USHF.R.U32.HI UR6, URZ, UR4, UR6 ;  /* 0x00000004ff06b299 */ /* 0x008fe80008011606 */
[----:B------:R-:W-:Y:S04]  /*5380*/  @!UP3 USEL UR6, UR13, UR6, !UP0 ;  /* 0x000000060d06b287 */ /* 0x000fe8000c000000 */
[----:B------:R-:W-:Y:S02]  /*5390*/  @!UP3 UIADD3 UR4, UPT, UPT, -UR8, UR6, URZ ;  /* 0x000000060804b290 */ /* 0x000fe4000fffe1ff */
[----:B------:R-:W-:Y:S02]  /*53a0*/  @!UP3 UIADD3 UR6, UPT, UPT, UR8, -UR6, URZ ;  /* 0x800000060806b290 */ /* 0x000fe4000fffe0ff */
[----:B------:R-:W-:Y:S02]  /*53b0*/  @!UP3 UIMAD UR14, UR4, UR5, UR14 ;  /* 0x00000005040eb2a4 */ /* 0x000fe4000f8e020e */
[----:B------:R-:W-:Y:S01]  /*53c0*/  @!UP3 UIMAD UR13, UR6, UR10, UR13 ;  /* 0x0000000a060db2a4 */ /* 0x000fe2000f8e020d */
[----:B------:R-:W-:Y:S11]  /*53d0*/  BRA.U UP4, `(.L_x_101) ;  /* 0x0000000104107547 */ /* 0x000ff6000b800000 */
[----:B--2---:R-:W-:Y:S04]  /*53e0*/  MOV R0, UR43 ;  /* 0x0000002b00007c02 */ /* 0x004fe80008000f00 */
[----:B------:R-:W-:Y:S04]  /*53f0*/  SHF.L.U32 R5, R0, 0x1f, RZ ;  /* 0x0000001f00057819 */ /* 0x000fe800000006ff */
[----:B------:R-:W2:Y:S02]  /*5400*/  SYNCS.PHASECHK.TRANS64.TRYWAIT P1, [UR21+0x128], R5 ;  /* 0x00012805ff0075a7 */ /* 0x000ea40008021115 */
[----:B--2---:R-:W-:Y:S05]  /*5410*/  @!P1 BRA `(.L_x_102) ;  /* 0x0000005000149947 */ /* 0x004fea0003800000 */
.L_x_101:
[----:B------:R-:W-:Y:S05]  /*5420*/  BRA.U !UP6, `(.L_x_103) ;  /* 0x000000010e387547 */ /* 0x000fea000b800000 */
[----:B------:R-:W-:Y:S01]  /*5430*/  UPLOP3.LUT UP1, UPT, UPT, UPT, UP5, 0x80, 0x8 ;  /* 0x000000000008789c */ /* 0x000fe20003f2f050 */
[----:B--2---:R-:W-:Y:S01]  /*5440*/  HFMA2 R0, -RZ, RZ, 0, 5.9604644775390625e-08 ;  /* 0x00000001ff007431 */ /* 0x004fe200000001ff */
[----:B------:R-:W2:Y:S01]  /*5450*/  LDCU.64 UR8, c[0x0][0x358] ;  /* 0x00006b00ff0877ac */ /* 0x000ea20008000a00 */
[----:B------:R-:W-:Y:S03]  /*5460*/  IMAD.MOV.U32 R140, RZ, RZ, 0x1 ;  /* 0x00000001ff8c7424 */ /* 0x000fe600078e00ff */
[----:B------:R-:W-:Y:S05]  /*5470*/  PLOP3.LUT P1, PT, PT, PT, UP1, 0x80, 0x8 ;  /* 0x000000000008781c */ /* 0x000fea0003f2f018 */
[----:B------:R-:W3:Y:S01]  /*5480*/  @UP1 LDCU.64 UR4, c[0x0][0x888] ;  /* 0x00011100ff0417ac */ /* 0x000ee20008000a00 */
[----:B------:R-:W-:Y:S07]  /*5490*/  @UP1 UIMAD UR6, UR36, UR28, URZ ;  /* 0x0000001c240612a4 */ /* 0x000fee000f8e02ff */
[----:B------:R-:W-:Y:S01]  /*54a0*/  @!P1 PRMT R140, R0, 0x7610, R140 ;  /* 0x00007610008c9816 */ /* 0x000fe2000000008c */
[----:B---3--:R-:W-:Y:S06]  /*54b0*/  @UP1 UIMAD.WIDE UR4, UR6, 0x4, UR4 ;  /* 0x00000004060418a5 */ /* 0x008fec000f8e0204 */
[----:B------:R-:W-:Y:S01]  /*54c0*/  IMAD.U32 R6, RZ, RZ, UR4 ;  /* 0x00000004ff067e24 */ /* 0x000fe2000f8e00ff */
[----:B------:R-:W-:Y:S04]  /*54d0*/  MOV R7, UR5 ;  /* 0x0000000500077c02 */ /* 0x000fe80008000f00 */
[----:B------:R-:W3:Y:S01]  /*54e0*/  @!UP1 LDCU UR4, c[0x0][0x880] ;  /* 0x00011000ff0497ac */ /* 0x000ee20008000800 */
[----:B--2--5:R4:W5:Y:S02]  /*54f0*/  @P1 LDG.E R72, desc[UR8][R6.64] ;  /* 0x0000000806481981 */ /* 0x024964000c1e1900 */
[----:B---34-:R-:W-:Y:S07]  /*5500*/  @!P1 IMAD.U32 R72, RZ, RZ, UR4 ;  /* 0x00000004ff489e24 */ /* 0x018fee000f8e00ff */
.L_x_103:
[----:B-----5:R-:W-:Y:S01]  /*5510*/  @!P0 ISETP.EQ.AND P2, PT, R72, RZ, PT ;  /* 0x000000ff4800820c */ /* 0x020fe20003f42270 */
[----:B------:R-:W-:Y:S01]  /*5520*/  @!UPT UIADD3 URZ, UPT, UPT, URZ, URZ, URZ ;  /* 0x000000fffffff290 */ /* 0x000fe2000fffe0ff */
[----:B------:R-:W-:Y:S11]  /*5530*/  @!P0 BRA `(.L_x_104) ;  /* 0x0000000000148947 */ /* 0x000ff60003800000 */
[----:B------:R-:W-:Y:S02]  /*5540*/  LOP3.LUT P0, RZ, R140, 0xff, RZ, 0xc0, !PT ;  /* 0x000000ff8cff7812 */ /* 0x000fe4000780c0ff */
[----:B------:R-:W-:Y:S04]  /*5550*/  PLOP3.LUT P2, PT, PT, PT, UP1, 0x80, 0x8 ;  /* 0x000000000008781c */ /* 0x000fe80003f4f018 */
[----:B------:R-:W-:Y:S07]  /*5560*/  PLOP3.LUT P2, PT, P2, PT, PT, 0x8, 0x80 ;  /* 0x000000000080781c */ /* 0x000fee000174e170 */
[----:B------:R-:W-:Y:S11]  /*5570*/  @P0 ISETP.EQ.AND P2, PT, R72, RZ, PT ;  /* 0x000000ff4800020c */ /* 0x000ff60003f42270 */
[----:B------:R-:W-:Y:S02]  /*5580*/  @!UPT UIADD3 URZ, UPT, UPT, URZ, URZ, URZ ;  /* 0x000000fffffff290 */ /* 0x000fe4000fffe0ff */
.L_x_104:
[----:B------:R-:W3:Y:S01]  /*5590*/  SYNCS.PHASECHK.TRANS64.TRYWAIT P0, [UR21+0x110], R4 ;  /* 0x00011004ff0075a7 */ /* 0x000ee20008001115 */
[----:B------:R-:W-:Y:S04]  /*55a0*/  ELECT P1, URZ, PT ;  /* 0x0000000000ff782f */ /* 0x000fe80003820000 */
[----:B------:R-:W-:Y:S01]  /*55b0*/  PLOP3.LUT P1, PT, P2, P1, PT, 0xf2, 0x2f ;  /* 0x00000000002f781c */ /* 0x000fe20001723e72 */
[----:B------:R-:W-:Y:S01]  /*55c0*/  @!UPT UIADD3 URZ, UPT, UPT, URZ, URZ, URZ ;  /* 0x000000fffffff290 */ /* 0x000fe2000fffe0ff */
[----:B---3--:R-:W-:Y:S11]  /*55d0*/  @!P0 BRA `(.L_x_105) ;  /* 0x0000004c00bc8947 */ /* 0x008ff60003800000 */
.L_x_193:
[----:B------:R-:W-:Y:S01]  /*55e0*/  @!P1 IADD3 R2, P0, PT, R12, 0x580, RZ ;  /* 0x000005800c029810 */ /* 0x000fe20007f1e0ff */
[----:B------:R-:W-:Y:S01]  /*55f0*/  VOTEU.ALL UP0, P1 ;  /* 0x0000000000ff7886 */ /* 0x000fe20000800000 */
[----:B------:R-:W-:Y:S01]  /*5600*/  UMOV UR6, 0x0 ;  /* 0x0000000000067882 */ /* 0x000fe20000000000 */
[----:B------:R-:W-:Y:S01]  /*5610*/  UMOV UR7, 0x10000000 ;  /* 0x1000000000077882 */ /* 0x000fe20000000000 */
[----:B------:R-:W-:Y:S01]  /*5620*/  @!P1 R2UR UR5, R2 ;  /* 0x00000000020592ca */ /* 0x000fe200000e0000 */
[----:B--2---:R-:W-:Y:S01]  /*5630*/  @!P1 IMAD.X R0, RZ, RZ, R13, P0 ;  /* 0x000000ffff009224 */ /* 0x004fe200000e060d */
[----:B------:R-:W-:Y:S01]  /*5640*/  @!UP0 UIADD3 UR16, UPT, UPT, UR21, 0x200, URZ ;  /* 0x0000020015108890 */ /* 0x000fe2000fffe0ff */
[----:B------:R-:W-:Y:S01]  /*5650*/  VIADD R10, R10, 0x1 ;  /* 0x000000010a0a7836 */ /* 0x000fe20000000000 */
[----:B------:R-:W-:Y:S01]  /*5660*/  VOTEU.ALL UP0, P1 ;  /* 0x0000000000ff7886 */ /* 0x000fe20000800000 */
[----:B------:R-:W-:Y:S01]  /*5670*/  UMOV UR20, UR36 ;  /* 0x0000002400147c82 */ /* 0x000fe20008000000 */
[----:B------:R-:W-:Y:S01]  /*5680*/  @!P1 R2UR UR4, R0 ;  /* 0x00000000000492ca */ /* 0x000fe200000e0000 */
[----:B------:R-:W-:Y:S06]  /*5690*/  @!P1 IMAD.MOV.U32 R0, RZ, RZ, 0x2000 ;  /* 0x00002000ff009424 */ /* 0x000fec00078e00ff */
[----:B------:R-:W-:Y:S06]  /*56a0*/  IMAD.U32 R6, RZ, RZ, UR5 ;  /* 0x00000005ff067e24 */ /* 0x000fec000f8e00ff */
[----:B------:R-:W-:Y:S01]  /*56b0*/  IMAD.U32 R7, RZ, RZ, UR4 ;  /* 0x00000004ff077e24 */ /* 0x000fe2000f8e00ff */
[----:B------:R-:W-:Y:S04]  /*56c0*/  @!P1 R2UR UR4, R6 ;  /* 0x00000000060492ca */ /* 0x000fe800000e0000 */
[----:B------:R-:W-:Y:S11]  /*56d0*/  @!P1 R2UR UR5, R7 ;  /* 0x00000000070592ca */ /* 0x000ff600000e0000 */
[----:B------:R-:W-:Y:S02]  /*56e0*/  @!UPT UIADD3 URZ, UPT, UPT, URZ, URZ, URZ ;  /* 0x000000fffffff290 */ /* 0x000fe4000fffe0ff */
[----:B------:R2:W-:Y:S01]  /*56f0*/  @!UP0 UTMALDG.3D [UR16], [UR4], desc[UR6] ;  /* 0x00000610040085b4 */ /* 0x0005e20008011000 */
[----:B------:R3:W-:Y:S01]  /*5700*/  @!P1 SYNCS.ARRIVE.TRANS64.RED.A0TR RZ, [UR21+0x100], R0 ;  /* 0x00010000ffff99a7 */ /* 0x0007e20008300415 */
[----:B--2---:R-:W-:Y:S09]  /*5710*/  UPRMT UR4, UR46, 0x654, UR17 ;  /* 0x000006542e047896 */ /* 0x004ff20008000011 */
[----:B------:R-:W-:Y:S01]  /*5720*/  SYNCS.ARRIVE.TRANS64.RED.A1T0 RZ, [UR4], RZ ;  /* 0x000000ffffff79a7 */ /* 0x000fe20008100404 */
[----:B------:R-:W2:Y:S02]  /*5730*/  SYNCS.PHASECHK.TRANS64.TRYWAIT P0, [UR21+0x118], R4 ;  /* 0x00011804ff0075a7 */ /* 0x000ea40008001115 */
[----:B--23--:R-:W-:Y:S05]  /*5740*/  @!P0 BRA `(.L_x_106) ;  /* 0x0000004c00788947 */ /* 0x00cfea0003800000 */
.L_x_195:
[----:B------:R-:W-:Y:S01]  /*5750*/  @!P1 IADD3 R2, P0, PT, R12, 0x580, RZ ;  /* 0x000005800c029810 */ /* 0x000fe20007f1e0ff */
[----:B------:R-:W-:Y:S01]  /*5760*/  VOTEU.ALL UP0, P1 ;  /* 0x0000000000ff7886 */ /* 0x000fe20000800000 */
[----:B------:R-:W-:Y:S01]  /*5770*/  UMOV UR6, 0x0 ;  /* 0x0000000000067882 */ /* 0x000fe20000000000 */
[----:B------:R-:W-:Y:S01]  /*5780*/  UMOV UR7, 0x10000000 ;  /* 0x1000000000077882 */ /* 0x000fe20000000000 */
[----:B------:R-:W-:Y:S01]  /*5790*/  @!P1 R2UR UR5, R2 ;  /* 0x00000000020592ca */ /* 0x000fe200000e0000 */
[----:B------:R-:W-:Y:S01]  /*57a0*/  @!P1 IMAD.X R0, RZ, RZ, R13, P0 ;  /* 0x000000ffff009224 */ /* 0x000fe200000e060d */
[----:B------:R-:W-:Y:S01]  /*57b0*/  @!UP0 UIADD3 UR10, UPT, UPT, UR18, 0x40, URZ ;  /* 0x00000040120a8890 */ /* 0x000fe2000fffe0ff */
[----:B------:R-:W-:Y:S01]  /*57c0*/  R2UR UR16, R142 ;  /* 0x000000008e1072ca */ /* 0x000fe200000e0000 */
[----:B------:R-:W-:Y:S01]  /*57d0*/  @!UP0 UIADD3 UR8, UPT, UPT, UR21, 0x2200, URZ ;  /* 0x0000220015088890 */ /* 0x000fe2000fffe0ff */
[----:B------:R-:W-:Y:S01]  /*57e0*/  ISETP.NE.AND P0, PT, R10, 0x2, PT ;  /* 0x000000020a00780c */ /* 0x000fe20003f05270 */
[----:B------:R-:W-:Y:S01]  /*57f0*/  @!UP0 UIADD3 UR9, UPT, UPT, UR21, 0x108, URZ ;  /* 0x0000010815098890 */ /* 0x000fe2000fffe0ff */
[----:B------:R-:W-:Y:S01]  /*5800*/  @!P1 R2UR UR4, R0 ;  /* 0x00000000000492ca */ /* 0x000fe200000e0000 */
[----:B------:R-:W-:Y:S01]  /*5810*/  VOTEU.ALL UP0, P1 ;  /* 0x0000000000ff7886 */ /* 0x000fe20000800000 */
[----:B------:R-:W-:Y:S01]  /*5820*/  UMOV UR11, UR19 ;  /* 0x00000013000b7c82 */ /* 0x000fe20008000000 */
[----:B------:R-:W-:Y:S01]  /*5830*/  UMOV UR12, UR36 ;  /* 0x00000024000c7c82 */ /* 0x000fe20008000000 */
[----:B------:R-:W-:Y:S01]  /*5840*/  SEL R0, RZ, 0x1, P0 ;  /* 0x00000001ff007807 */ /* 0x000fe20000000000 */
[----:B------:R-:W-:Y:S01]  /*5850*/  UIADD3 UR20, UPT, UPT, UR14, UR63, URZ ;  /* 0x0000003f0e147290 */ /* 0x000fe2000fffe0ff */
[----:B--2---:R-:W-:Y:S01]  /*5860*/  IMAD.U32 R4, RZ, RZ, UR5 ;  /* 0x00000005ff047e24 */ /* 0x004fe2000f8e00ff */
[----:B------:R-:W-:Y:S01]  /*5870*/  LOP3.LUT R11, R11, 0x1, RZ, 0x3c, !PT ;  /* 0x000000010b0b7812 */ /* 0x000fe200078e3cff */
[----:B------:R-:W-:Y:S01]  /*5880*/  UMOV UR36, UR26 ;  /* 0x0000001a00247c82 */ /* 0x000fe20008000000 */
[----:B------:R-:W-:Y:S01]  /*5890*/  LOP3.LUT R9, R9, R0, RZ, 0x3c, !PT ;  /* 0x0000000009097212 */ /* 0x000fe200078e3cff */
[----:B------:R-:W-:Y:S01]  /*58a0*/  UIADD3 UR30, UPT, UPT, UR13, UR16, URZ ;  /* 0x000000100d1e7290 */ /* 0x000fe2000fffe0ff */
[----:B------:R-:W-:Y:S01]  /*58b0*/  SEL R10, R10, RZ, P0 ;  /* 0x000000ff0a0a7207 */ /* 0x000fe20000000000 */
[----:B------:R-:W-:Y:S01]  /*58c0*/  UPLOP3.LUT UP4, UPT, UPT, UPT, UPT, 0x80, 0x8 ;  /* 0x000000000008789c */ /* 0x000fe20003f8f070 */
[----:B------:R-:W-:Y:S01]  /*58d0*/  IMAD.U32 R5, RZ, RZ, UR4 ;  /* 0x00000004ff057e24 */ /* 0x000fe2000f8e00ff */
[----:B------:R-:W-:Y:S04]  /*58e0*/  @!P1 R2UR UR4, R4 ;  /* 0x00000000040492ca */ /* 0x000fe800000e0000 */
[----:B------:R-:W-:Y:S11]  /*58f0*/  @!P1 R2UR UR5, R5 ;  /* 0x00000000050592ca */ /* 0x000ff600000e0000 */
[----:B------:R-:W-:Y:S02]  /*5900*/  @!UPT UIADD3 URZ, UPT, UPT, URZ, URZ, URZ ;  /* 0x000000fffffff290 */ /* 0x000fe4000fffe0ff */
[----:B------:R2:W-:Y:S01]  /*5910*/  @!UP0 UTMALDG.3D [UR8], [UR4], desc[UR6] ;  /* 0x00000608040085b4 */ /* 0x0005e20008011000 */
[----:B------:R2:W-:Y:S01]  /*5920*/  @!P1 SYNCS.ARRIVE.TRANS64.RED.A0TR RZ, [UR21+0x108], R3 ;  /* 0x00010803ffff99a7 */ /* 0x0005e20008300415 */
[----:B------:R-:W-:Y:S01]  /*5930*/  SYNCS.ARRIVE.TRANS64.RED.A1T0 RZ, [UR37], RZ ;  /* 0x000000ffffff79a7 */ /* 0x000fe20008100425 */
[----:B------:R-:W-:Y:S05]  /*5940*/  BRA.U UP2, `(.L_x_107) ;  /* 0xfffffff5020c7547 */ /* 0x000fea000b83ffff */
[----:B--2---:R-:W-:-:S04]  /*5950*/  SHF.L.U32 R3, R11, 0x1f, RZ ;  /* 0x0000001f0b037819 */ /* 0x004fc800000006ff */
[----:B------:R-:W2:Y:S02]  /*5960*/  SYNCS.PHASECHK.TRANS64.TRYWAIT P0, [UR21+0x110], R3 ;  /* 0x00011003ff0075a7 */ /* 0x000ea40008001115 */
[----:B--2---:R-:W-:Y:S05]  /*5970*/  @!P0 BRA `(.L_x_108) ;  /* 0x0000004c00048947 */ /* 0x004fea0003800000 */
.L_x_197:
[----:B--2---:R-:W-:-:S07]  /*5980*/  MOV R0, UR21 ;  /* 0x0000001500007c02 */ /* 0x004fce0008000f00 */
.L_x_109:
[----:B--2---:R-:W-:-:S04]  /*5990*/  SHF.L.U32 R3, R11, 0x1f, RZ ;  /* 0x0000001f0b037819 */ /* 0x004fc800000006ff */
[----:B------:R2:W3:Y:S03]  /*59a0*/  SYNCS.PHASECHK.TRANS64.TRYWAIT P0, [R0+URZ+0x118], R3 ;  /* 0x00011803000075a7 */ /* 0x0004e600080011ff */
[----:B---3--:R-:W-:Y:S05]  /*59b0*/  @!P0 NANOSLEEP.SYNCS 0x989680 ;  /* 0x009896800000895d */ /* 0x008fea0003900000 */
[----:B------:R-:W3:Y:S02]  /*59c0*/  @!P0 SYNCS.PHASECHK.TRANS64 P0, [R0+URZ+0x118], R3 ;  /* 0x00011803000085a7 */ /* 0x000ee400080010ff */
[----:B-1-3--:R-:W-:Y:S05]  /*59d0*/  @P0 EXIT ;  /* 0x000000000000094d */ /* 0x00afea0003800000 */
[----:B------:R-:W-:Y:S05]  /*59e0*/  BRA `(.L_x_109) ;  /* 0xfffffffc00e87947 */ /* 0x000fea000383ffff */
.L_x_98:
[----:B------:R-:W-:-:S06]  /*59f0*/  UISETP.GE.AND UP0, UPT, UR22, 0x4, UPT ;  /* 0x000000041600788c */ /* 0x000fcc000bf06270 */
[----:B------:R-:W-:-:S13]  /*5a00*/  PLOP3.LUT P0, PT, PT, PT, UP0, 0x80, 0x8 ;  /* 0x000000000008781c */ /* 0x000fda0003f0f008 */
[----:B-1----:R-:W-:Y:S05]  /*5a10*/  @!P0 EXIT ;  /* 0x000000000000894d */ /* 0x002fea0003800000 */
[----:B------:R-:W-:Y:S01]  /*5a20*/  BAR.SYNC.DEFER_BLOCKING 0x6, 0xa0 ;  /* 0x0182800000007b1d */ /* 0x000fe20000010000 */
[C---:B------:R-:W-:Y:S01]  /*5a30*/  IMAD.SHL.U32 R2, R154.reuse, 0x40, RZ ;  /* 0x000000409a027824 */ /* 0x040fe200078e00ff */
[C---:B------:R-:W-:Y:S01]  /*5a40*/  R2P PR, R154.reuse, 0x6 ;  /* 0x000000069a007804 */ /* 0x040fe20000000000 */
[----:B------:R-:W-:Y:S01]  /*5a50*/  IMAD.MOV.U32 R151, RZ, RZ, 0x20 ;  /* 0x00000020ff977424 */ /* 0x000fe200078e00ff */
[----:B------:R-:W-:Y:S01]  /*5a60*/  CS2R R148, SRZ ;  /* 0x0000000000947805 */ /* 0x000fe2000001ff00 */
[C---:B------:R-:W-:Y:S01]  /*5a70*/  IMAD.U32 R69, R154.reuse, 0x10000, RZ ;  /* 0x000100009a457824 */ /* 0x040fe200078e00ff */
[----:B------:R-:W-:Y:S02]  /*5a80*/  UMOV UR44, 0x400 ;  /* 0x00000400002c7882 */ /* 0x000fe40000000000 */
[----:B------:R-:W1:Y:S01]  /*5a90*/  LDC.64 R138, c[0x0][0x8b0] ;  /* 0x00022c00ff8a7b82 */ /* 0x000e620000000a00 */
[----:B------:R-:W-:Y:S01]  /*5aa0*/  ULEA UR44, UR46, UR44, 0x18 ;  /* 0x0000002c2e2c7291 */ /* 0x000fe2000f8ec0ff */
[----:B------:R-:W-:Y:S01]  /*5ab0*/  IMAD.SHL.U32 R135, R154, 0x8, RZ ;  /* 0x000000089a877824 */ /* 0x000fe200078e00ff */
[----:B------:R-:W-:Y:S01]  /*5ac0*/  LOP3.LUT R6, R2, 0x180, RZ, 0xc0, !PT ;  /* 0x0000018002067812 */ /* 0x000fe200078ec0ff */
[----:B------:R-:W-:Y:S01]  /*5ad0*/  IMAD.MOV.U32 R152, RZ, RZ, 0x10 ;  /* 0x00000010ff987424 */ /* 0x000fe200078e00ff */
[----:B------:R-:W-:Y:S01]  /*5ae0*/  SEL R151, R151, 0xffffffe0, !P2 ;  /* 0xffffffe097977807 */ /* 0x000fe20005000000 */
[----:B------:R-:W-:Y:S01]  /*5af0*/  UIADD3 UR4, UPT, UPT, UR44, 0x4200, URZ ;  /* 0x000042002c047890 */ /* 0x000fe2000fffe0ff */
[----:B------:R-:W-:Y:S01]  /*5b00*/  LOP3.LUT R69, R69, 0x600000, RZ, 0xc0, !PT ;  /* 0x0060000045457812 */ /* 0x000fe200078ec0ff */
[----:B------:R-:W2:Y:S01]  /*5b10*/  LDC.64 R136, c[0x0][0x8a8] ;  /* 0x00022a00ff887b82 */ /* 0x000ea20000000a00 */
[----:B------:R-:W-:Y:S01]  /*5b20*/  LOP3.LUT R135, R6, 0x30, R135, 0xf8, !PT ;  /* 0x0000003006877812 */ /* 0x000fe200078ef887 */
[----:B------:R-:W-:Y:S01]  /*5b30*/  IMAD.MOV.U32 R68, RZ, RZ, RZ ;  /* 0x000000ffff447224 */ /* 0x000fe200078e00ff */
[----:B------:R-:W-:Y:S01]  /*5b40*/  SEL R152, R152, 0xfffffff0, !P1 ;  /* 0xfffffff098987807 */ /* 0x000fe20004800000 */
[----:B------:R-:W-:Y:S01]  /*5b50*/  IMAD.MOV.U32 R145, RZ, RZ, RZ ;  /* 0x000000ffff917224 */ /* 0x000fe200078e00ff */
[----:B------:R-:W-:-:S02]  /*5b60*/  SHF.R.S32.HI R3, RZ, 0x4, R151 ;  /* 0x00000004ff037819 */ /* 0x000fc40000011497 */
[----:B------:R-:W-:Y:S02]  /*5b70*/  CS2R R146, SRZ ;  /* 0x0000000000927805 */ /* 0x000fe4000001ff00 */
[----:B------:R-:W-:Y:S01]  /*5b80*/  LOP3.LUT R135, R135, 0x1e40, R2, 0xf8, !PT ;  /* 0x00001e4087877812 */ /* 0x000fe200078ef802 */
[----:B------:R-:W-:Y:S01]  /*5b90*/  IMAD.U32 R153, RZ, RZ, UR4 ;  /* 0x00000004ff997e24 */ /* 0x000fe2000f8e00ff */
[----:B------:R-:W3:Y:S01]  /*5ba0*/  LDS R0, [UR44+0x1e0] ;  /* 0x0001e02cff007984 */ /* 0x000ee20008000800 */
[----:B------:R-:W-:Y:S01]  /*5bb0*/  LOP3.LUT R154, R154, 0x60, RZ, 0xc0, !PT ;  /* 0x000000609a9a7812 */ /* 0x000fe200078ec0ff */
[----:B------:R-:W4:Y:S01]  /*5bc0*/  LDCU UR58, c[0x0][0x370] ;  /* 0x00006e00ff3a77ac */ /* 0x000f220008000800 */
[----:B------:R-:W-:Y:S01]  /*5bd0*/  LEA.HI.SX32 R150, R152, R3, 0x1c ;  /* 0x0000000398967211 */ /* 0x000fe200078fe2ff */
[----:B------:R-:W1:Y:S01]  /*5be0*/  LDCU UR43, c[0x0][0xb0c] ;  /* 0x00016180ff2b77ac */ /* 0x000e620008000800 */
[----:B------:R-:W1:Y:S01]  /*5bf0*/  LDCU UR39, c[0x0][0xb30] ;  /* 0x00016600ff2777ac */ /* 0x000e620008000800 */
[----:B------:R-:W1:Y:S01]  /*5c00*/  LDCU.64 UR56, c[0x0][0x888] ;  /* 0x00011100ff3877ac */ /* 0x000e620008000a00 */
[----:B------:R-:W1:Y:S01]  /*5c10*/  LDCU.64 UR40, c[0x0][0xb28] ;  /* 0x00016500ff2877ac */ /* 0x000e620008000a00 */
[----:B------:R-:W1:Y:S01]  /*5c20*/  LDCU.64 UR60, c[0x0][0x890] ;  /* 0x00011200ff3c77ac */ /* 0x000e620008000a00 */
[----:B------:R-:W1:Y:S01]  /*5c30*/  LDCU.128 UR52, c[0x0][0xb10] ;  /* 0x00016200ff3477ac */ /* 0x000e620008000c00 */
[----:B------:R-:W1:Y:S01]  /*5c40*/  LDCU UR47, c[0x0][0x374] ;  /* 0x00006e80ff2f77ac */ /* 0x000e620008000800 */
[----:B------:R-:W-:Y:S01]  /*5c50*/  UIADD3 UR62, UPT, UPT, UR44, 0x200, URZ ;  /* 0x000002002c3e7890 */ /* 0x000fe2000fffe0ff */
[----:B-1234-:R-:W-:-:S11]  /*5c60*/  IMAD.IADD R69, R0, 0x1, R69 ;  /* 0x0000000100457824 */ /* 0x01efd600078e0245 */
.L_x_135:
[----:B------:R-:W-:Y:S02]  /*5c70*/  LEA R3, R145, UR44, 0x3 ;  /* 0x0000002c91037c11 */ /* 0x000fe4000f8e18ff */
[----:B------:R-:W-:Y:S02]  /*5c80*/  SHF.L.U32 R0, R147, 0x1f, RZ ;  /* 0x0000001f93007819 */ /* 0x000fe400000006ff */
[----:B------:R-:W-:Y:S02]  /*5c90*/  LEA R5, R145, UR44, 0x4 ;  /* 0x0000002c91057c11 */ /* 0x000fe4000f8e20ff */
[----:B-1----:R-:W1:Y:S02]  /*5ca0*/  SYNCS.PHASECHK.TRANS64.TRYWAIT P0, [R3+URZ+0x130], R0 ;  /* 0x00013000030075a7 */ /* 0x002e6400080011ff */
[----:B-1----:R-:W-:Y:S05]  /*5cb0*/  @!P0 BRA `(.L_x_110) ;  /* 0x00000048004c8947 */ /* 0x002fea0003800000 */
.L_x_198:
        /* <DEDUP_REMOVED lines=11> */
[----:B------:R-:W-:Y:S01]  /*5d70*/  PLOP3.LUT P0, PT, PT, PT, UP1, 0x80, 0x8 ;  /* 0x000000000008781c */ /* 0x000fe20003f0f018 */
[----:B------:R-:W-:Y:S11]  /*5d80*/  UP2UR UR45, UPR, URZ, 0x2 ;  /* 0x00000002ff2d7883 */ /* 0x000ff60008000000 */
[----:B------:R-:W-:Y:S01]  /*5d90*/  @!UPT UIADD3 URZ, UPT, UPT, URZ, URZ, URZ ;  /* 0x000000fffffff290 */ /* 0x000fe2000fffe0ff */
[----:B-1----:R-:W-:Y:S02]  /*5da0*/  @P0 SHF.R.U32.HI R0, RZ, 0x10, R5 ;  /* 0x00000010ff000819 */ /* 0x002fe40000011605 */
        /* <DEDUP_REMOVED lines=12> */
[----:B------:R-:W2:Y:S01]  /*5e70*/  LDCU UR12, c[0x0][0xb20] ;  /* 0x00016400ff0c77ac */ /* 0x000ea20008000800 */
[----:B------:R-:W-:Y:S02]  /*5e80*/  UIMAD.WIDE.U32 UR4, UR47, UR55, URZ ;  /* 0x000000372f0472a5 */ /* 0x000fe4000f8e00ff */
[----:B------:R-:W-:Y:S02]  /*5e90*/  UIMAD.WIDE.U32 UR6, UR58, UR52, URZ ;  /* 0x000000343a0672a5 */ /* 0x000fe4000f8e00ff */
[----:B------:R-:W-:Y:S02]  /*5ea0*/  UISETP.NE.AND UP0, UPT, UR54, 0x1, UPT ;  /* 0x000000013600788c */ /* 0x000fe4000bf05270 */
[----:B------:R-:W-:Y:S02]  /*5eb0*/  UIMAD.WIDE.U32 UR8, UR37, UR55, URZ ;  /* 0x00000037250872a5 */ /* 0x000fe4000f8e00ff */
[----:B------:R-:W-:Y:S02]  /*5ec0*/  UIMAD.WIDE.U32 UR10, UR38, UR52, URZ ;  /* 0x00000034260a72a5 */ /* 0x000fe4000f8e00ff */
[----:B------:R-:W-:Y:S02]  /*5ed0*/  UISETP.NE.AND UP1, UPT, UR43, 0x1, UPT ;  /* 0x000000012b00788c */ /* 0x000fe4000bf25270 */
[----:B------:R-:W-:Y:S01]  /*5ee0*/  UISETP.NE.AND UP2, UPT, UR42, 0x1, UPT ;  /* 0x000000012a00788c */ /* 0x000fe2000bf45270 */
[----:B------:R-:W-:Y:S02]  /*5ef0*/  UMOV UR4, UR5 ;  /* 0x0000000500047c82 */ /* 0x000fe40008000000 */
[----:B--2---:R-:W-:Y:S03]  /*5f00*/  USHF.R.U32.HI UR5, URZ, UR12, UR4 ;  /* 0x0000000cff057299 */ /* 0x004fe60008011604 */
[----:B------:R-:W-:Y:S02]  /*5f10*/  UMOV UR4, UR7 ;  /* 0x0000000700047c82 */ /* 0x000fe40008000000 */
[----:B------:R-:W-:Y:S02]  /*5f20*/  USHF.R.U32.HI UR7, URZ, UR53, UR4 ;  /* 0x00000035ff077299 */ /* 0x000fe40008011604 */
[----:B------:R-:W-:Y:S02]  /*5f30*/  USEL UR4, UR47, UR5, !UP0 ;  /* 0x000000052f047287 */ /* 0x000fe4000c000000 */
[----:B------:R-:W-:Y:S01]  /*5f40*/  USEL UR7, UR58, UR7, !UP1 ;  /* 0x000000073a077287 */ /* 0x000fe2000c800000 */
[----:B------:R-:W-:Y:S01]  /*5f50*/  UMOV UR5, UR9 ;  /* 0x0000000900057c82 */ /* 0x000fe20008000000 */
[----:B------:R-:W-:Y:S02]  /*5f60*/  UIMAD.WIDE.U32 UR8, UR4, UR40, URZ ;  /* 0x00000028040872a5 */ /* 0x000fe4000f8e00ff */
[----:B------:R-:W-:Y:S03]  /*5f70*/  USHF.R.U32.HI UR6, URZ, UR12, UR5 ;  /* 0x0000000cff067299 */ /* 0x000fe60008011605 */
[----:B------:R-:W-:Y:S01]  /*5f80*/  UMOV UR5, UR11 ;  /* 0x0000000b00057c82 */ /* 0x000fe20008000000 */
[----:B------:R-:W-:Y:S02]  /*5f90*/  UIMAD.WIDE.U32 UR10, UR7, UR40, URZ ;  /* 0x00000028070a72a5 */ /* 0x000fe4000f8e00ff */
[----:B------:R-:W-:Y:S02]  /*5fa0*/  USHF.R.U32.HI UR12, URZ, UR53, UR5 ;  /* 0x00000035ff0c7299 */ /* 0x000fe40008011605 */
[----:B------:R-:W-:Y:S01]  /*5fb0*/  USEL UR6, UR37, UR6, !UP0 ;  /* 0x0000000625067287 */ /* 0x000fe2000c000000 */
[----:B------:R-:W-:Y:S02]  /*5fc0*/  UMOV UR5, UR9 ;  /* 0x0000000900057c82 */ /* 0x000fe40008000000 */
[----:B------:R-:W-:Y:S01]  /*5fd0*/  UMOV UR10, UR11 ;  /* 0x0000000b000a7c82 */ /* 0x000fe20008000000 */
[----:B------:R-:W-:Y:S02]  /*5fe0*/  @UP2 USHF.R.U32.HI UR4, URZ, UR41, UR5 ;  /* 0x00000029ff042299 */ /* 0x000fe40008011605 */
[----:B------:R-:W-:Y:S02]  /*5ff0*/  @UP2 USHF.R.U32.HI UR7, URZ, UR41, UR10 ;  /* 0x00000029ff072299 */ /* 0x000fe4000801160a */
[----:B------:R-:W-:Y:S02]  /*6000*/  UIMAD UR4, UR42, UR4, URZ ;  /* 0x000000042a0472a4 */ /* 0x000fe4000f8e02ff */
[----:B------:R-:W-:Y:S02]  /*6010*/  UIMAD.WIDE.U32 UR10, UR6, UR40, URZ ;  /* 0x00000028060a72a5 */ /* 0x000fe4000f8e00ff */
[----:B------:R-:W-:Y:S02]  /*6020*/  USEL UR5, UR38, UR12, !UP1 ;  /* 0x0000000c26057287 */ /* 0x000fe4000c800000 */
[----:B------:R-:W-:Y:S02]  /*6030*/  UIMAD UR8, UR42, UR7, URZ ;  /* 0x000000072a0872a4 */ /* 0x000fe4000f8e02ff */
[----:B------:R-:W-:Y:S03]  /*6040*/  UISETP.GE.AND UP0, UPT, UR6, UR4, UPT ;  /* 0x000000040600728c */ /* 0x000fe6000bf06270 */
[----:B------:R-:W-:Y:S01]  /*6050*/  UMOV UR4, UR11 ;  /* 0x0000000b00047c82 */ /* 0x000fe20008000000 */
[----:B------:R-:W-:Y:S02]  /*6060*/  UISETP.GE.OR UP0, UPT, UR5, UR8, UP0 ;  /* 0x000000080500728c */ /* 0x000fe40008706670 */
[----:B------:R-:W-:Y:S02]  /*6070*/  USHF.R.U32.HI UR4, URZ, UR41, UR4 ;  /* 0x00000029ff047299 */ /* 0x000fe40008011604 */
[----:B------:R-:W-:Y:S02]  /*6080*/  UIMAD.WIDE.U32 UR8, UR5, UR40, URZ ;  /* 0x00000028050872a5 */ /* 0x000fe4000f8e00ff */
[----:B------:R-:W-:Y:S02]  /*6090*/  USEL UR11, UR6, UR4, !UP2 ;  /* 0x00000004060b7287 */ /* 0x000fe4000d000000 */
[----:B------:R-:W-:Y:S02]  /*60a0*/  UIADD3 UR8, UPT, UPT, -UR5, URZ, URZ ;  /* 0x000000ff05087290 */ /* 0x000fe4000fffe1ff */
[----:B------:R-:W-:Y:S01]  /*60b0*/  UIADD3 UR10, UPT, UPT, -UR11, URZ, URZ ;  /* 0x000000ff0b0a7290 */ /* 0x000fe2000fffe1ff */
[----:B------:R-:W-:Y:S01]  /*60c0*/  @!UP0 UMOV UR4, UR9 ;  /* 0x0000000900048c82 */ /* 0x000fe20008000000 */
[----:B------:R-:W-:Y:S02]  /*60d0*/  UIADD3 UR9, UPT, UPT, -UR6, URZ, URZ ;  /* 0x000000ff06097290 */ /* 0x000fe4000fffe1ff */
[----:B------:R-:W-:Y:S02]  /*60e0*/  @!UP0 USHF.R.U32.HI UR4, URZ, UR41, UR4 ;  /* 0x00000029ff048299 */ /* 0x000fe40008011604 */
[----:B------:R-:W-:Y:S02]  /*60f0*/  UIMAD UR10, UR42, UR10, UR6 ;  /* 0x0000000a2a0a72a4 */ /* 0x000fe4000f8e0206 */
[----:B------:R-:W-:Y:S04]  /*6100*/  @!UP0 USEL UR4, UR5, UR4, !UP2 ;  /* 0x0000000405048287 */ /* 0x000fe8000d000000 */
[----:B------:R-:W-:Y:S02]  /*6110*/  @!UP0 UIMAD UR10, UR7, UR10, UR4 ;  /* 0x0000000a070a82a4 */ /* 0x000fe4000f8e0204 */
[----:B------:R-:W-:Y:S02]  /*6120*/  @!UP0 UIADD3 UR11, UPT, UPT, UR11, -UR4, URZ ;  /* 0x800000040b0b8290 */ /* 0x000fe4000fffe0ff */
[----:B------:R-:W-:Y:S02]  /*6130*/  UIMAD UR7, UR43, UR8, UR38 ;  /* 0x000000082b0772a4 */ /* 0x000fe4000f8e0226 */
[----:B------:R-:W-:Y:S02]  /*6140*/  @!UP0 UIMAD UR6, UR11, UR42, UR5 ;  /* 0x0000002a0b0682a4 */ /* 0x000fe4000f8e0205 */
[----:B------:R-:W-:Y:S01]  /*6150*/  UIMAD UR4, UR54, UR9, UR37 ;  /* 0x00000009360472a4 */ /* 0x000fe2000f8e0225 */
[----:B------:R-:W-:Y:S02]  /*6160*/  @!UP0 UMOV UR5, UR10 ;  /* 0x0000000a00058c82 */ /* 0x000fe40008000000 */
[----:B------:R-:W-:Y:S02]  /*6170*/  UIMAD UR38, UR5, UR43, UR7 ;  /* 0x0000002b052672a4 */ /* 0x000fe4000f8e0207 */
[----:B------:R-:W-:Y:S11]  /*6180*/  UIMAD UR37, UR6, UR54, UR4 ;  /* 0x00000036062572a4 */ /* 0x000ff6000f8e0204 */
[----:B------:R-:W-:Y:S01]  /*6190*/  @!UPT UIADD3 URZ, UPT, UPT, URZ, URZ, URZ ;  /* 0x000000fffffff290 */ /* 0x000fe2000fffe0ff */
.L_x_111:
[----:B------:R-:W-:Y:S01]  /*61a0*/  UISETP.NE.AND UP0, UPT, UR39, 0x1, UPT ;  /* 0x000000012700788c */ /* 0x000fe2000bf05270 */
[----:B------:R-:W-:Y:S01]  /*61b0*/  IADD3 R145, PT, PT, R145, 0x1, RZ ;  /* 0x0000000191917810 */ /* 0x000fe20007ffe0ff */
[----:B------:R-:W-:Y:S02]  /*61c0*/  USHF.L.U32 UR50, UR20, 0x7, URZ ;  /* 0x0000000714327899 */ /* 0x000fe400080006ff */
[----:B------:R-:W-:Y:S07]  /*61d0*/  USHF.L.U32 UR49, UR30, 0x7, URZ ;  /* 0x000000071e317899 */ /* 0x000fee00080006ff */
[----:B------:R-:W2:Y:S01]  /*61e0*/  @!UP0 LDCU.128 UR12, c[0x0][0xb10] ;  /* 0x00016200ff0c87ac */ /* 0x000ea20008000c00 */
[----:B------:R-:W3:Y:S01]  /*61f0*/  @!UP0 LDCU UR5, c[0x0][0xb0c] ;  /* 0x00016180ff0587ac */ /* 0x000ee20008000800 */
[----:B------:R-:W4:Y:S01]  /*6200*/  @!UP0 LDCU UR10, c[0x0][0xb20] ;  /* 0x00016400ff0a87ac */ /* 0x000f220008000800 */
[----:B--2---:R-:W-:Y:S02]  /*6210*/  UIMAD.WIDE.U32 UR8, UR38, UR12, URZ ;  /* 0x0000000c260872a5 */ /* 0x004fe4000f8e00ff */
[----:B------:R-:W-:Y:S02]  /*6220*/  UIMAD.WIDE.U32 UR6, UR37, UR15, URZ ;  /* 0x0000000f250672a5 */ /* 0x000fe4000f8e00ff */
[----:B------:R-:W-:Y:S03]  /*6230*/  @!UP0 UISETP.NE.AND UP1, UPT, UR14, 0x1, UPT ;  /* 0x000000010e00888c */ /* 0x000fe6000bf25270 */
[----:B------:R-:W-:Y:S01]  /*6240*/  @!UP0 UMOV UR4, UR9 ;  /* 0x0000000900048c82 */ /* 0x000fe20008000000 */
[----:B---3--:R-:W-:Y:S02]  /*6250*/  @!UP0 UISETP.NE.AND UP2, UPT, UR5, 0x1, UPT ;  /* 0x000000010500888c */ /* 0x008fe4000bf45270 */
[----:B------:R-:W-:Y:S01]  /*6260*/  @!UP0 USHF.R.U32.HI UR4, URZ, UR13, UR4 ;  /* 0x0000000dff048299 */ /* 0x000fe20008011604 */
[----:B------:R-:W-:Y:S02]  /*6270*/  @!UP0 UMOV UR6, UR7 ;  /* 0x0000000700068c82 */ /* 0x000fe40008000000 */
[----:B----4-:R-:W-:Y:S02]  /*6280*/  @!UP0 USHF.R.U32.HI UR6, URZ, UR10, UR6 ;  /* 0x0000000aff068299 */ /* 0x010fe40008011606 */
[----:B------:R-:W-:Y:S02]  /*6290*/  @!UP0 USEL UR7, UR38, UR4, !UP2 ;  /* 0x0000000426078287 */ /* 0x000fe4000d000000 */
[----:B------:R-:W-:Y:S04]  /*62a0*/  @!UP0 USEL UR6, UR37, UR6, !UP1 ;  /* 0x0000000625068287 */ /* 0x000fe8000c800000 */
[----:B------:R-:W-:Y:S02]  /*62b0*/  @!UP0 UIADD3 UR4, UPT, UPT, -UR7, UR6, URZ ;  /* 0x0000000607048290 */ /* 0x000fe4000fffe1ff */
[----:B------:R-:W-:Y:S02]  /*62c0*/  @!UP0 UIADD3 UR6, UPT, UPT, UR7, -UR6, URZ ;  /* 0x8000000607068290 */ /* 0x000fe4000fffe0ff */
[----:B------:R-:W-:Y:S02]  /*62d0*/  @!UP0 UIMAD UR38, UR4, UR5, UR38 ;  /* 0x00000005042682a4 */ /* 0x000fe4000f8e0226 */
[----:B------:R-:W-:Y:S02]  /*62e0*/  @!UP0 UIMAD UR37, UR6, UR14, UR37 ;  /* 0x0000000e062582a4 */ /* 0x000fe4000f8e0225 */
[----:B------:R-:W-:Y:S09]  /*62f0*/  ULOP3.LUT UP0, URZ, UR62, 0x1b0, URZ, 0xc0, !UPT ;  /* 0x000001b03eff7892 */ /* 0x000ff2000f80c0ff */
[----:B------:R-:W-:Y:S05]  /*6300*/  BRA.U !UP0, `(.L_x_112) ;  /* 0x0000000108407547 */ /* 0x000fea000b800000 */
[----:B------:R-:W2:Y:S01]  /*6310*/  LDCU.64 UR8, c[0x4][0x80] ;  /* 0x01001000ff0877ac */ /* 0x000ea20008000a00 */
[----:B------:R-:W-:Y:S01]  /*6320*/  MOV R3, 0x0 ;  /* 0x0000000000037802 */ /* 0x000fe20000000f00 */
[----:B------:R-:W-:Y:S02]  /*6330*/  HFMA2 R12, -RZ, RZ, 0, 5.9604644775390625e-08 ;  /* 0x00000001ff0c7431 */ /* 0x000fe400000001ff */
[----:B------:R-:W-:Y:S02]  /*6340*/  IMAD.MOV.U32 R8, RZ, RZ, 0x70 ;  /* 0x00000070ff087424 */ /* 0x000fe400078e00ff */
[----:B------:R-:W-:Y:S01]  /*6350*/  IMAD.MOV.U32 R13, RZ, RZ, RZ ;  /* 0x000000ffff0d7224 */ /* 0x000fe200078e00ff */
[----:B------:R-:W3:Y:S01]  /*6360*/  LDCU.64 UR6, c[0x4][0x88] ;  /* 0x01001100ff0677ac */ /* 0x000ee20008000a00 */
[----:B------:R-:W4:Y:S01]  /*6370*/  LDC.64 R2, c[0x4][R3] ;  /* 0x0100000003027b82 */ /* 0x000f220000000a00 */
[----:B------:R-:W1:Y:S01]  /*6380*/  LDCU.64 UR4, c[0x4][0x8] ;  /* 0x01000100ff0477ac */ /* 0x000e620008000a00 */
[----:B--2---:R-:W-:Y:S01]  /*6390*/  MOV R5, UR9 ;  /* 0x0000000900057c02 */ /* 0x004fe20008000f00 */
[----:B------:R-:W-:Y:S01]  /*63a0*/  IMAD.U32 R4, RZ, RZ, UR8 ;  /* 0x00000008ff047e24 */ /* 0x000fe2000f8e00ff */
[----:B---3--:R-:W-:Y:S01]  /*63b0*/  MOV R7, UR7 ;  /* 0x0000000700077c02 */ /* 0x008fe20008000f00 */
[----:B------:R-:W-:Y:S01]  /*63c0*/  IMAD.U32 R6, RZ, RZ, UR6 ;  /* 0x00000006ff067e24 */ /* 0x000fe2000f8e00ff */
[----:B-1----:R-:W-:Y:S01]  /*63d0*/  MOV R11, UR5 ;  /* 0x00000005000b7c02 */ /* 0x002fe20008000f00 */
[----:B------:R-:W-:Y:S02]  /*63e0*/  IMAD.U32 R10, RZ, RZ, UR4 ;  /* 0x00000004ff0a7e24 */ /* 0x000fe4000f8e00ff */
[----:B------:R-:W-:Y:S07]  /*63f0*/  LEPC R20, `(.L_x_112) ;  /* 0x000000001014794e */ /* 0x000fee0000000000 */
[----:B----45:R-:W-:Y:S05]  /*6400*/  CALL.ABS.NOINC R2 ;  /* 0x0000000002007343 */ /* 0x030fea0003c00000 */
.L_x_112:
[----:B------:R-:W-:Y:S01]  /*6410*/  LOP3.LUT P0, RZ, R153, 0x1b0, RZ, 0xc0, !PT ;  /* 0x000001b099ff7812 */ /* 0x000fe2000780c0ff */
[----:B------:R-:W-:Y:S11]  /*6420*/  BSSY.RECONVERGENT B6, `(.L_x_113) ;  /* 0x0000013000067945 */ /* 0x000ff60003800200 */
[----:B------:R-:W-:Y:S01]  /*6430*/  @!UPT UIADD3 URZ, UPT, UPT, URZ, URZ, URZ ;  /* 0x000000fffffff290 */ /* 0x000fe2000fffe0ff */
[----:B------:R-:W-:Y:S05]  /*6440*/  @!P0 BRA `(.L_x_114) ;  /* 0x0000000000408947 */ /* 0x000fea0003800000 */
        /* <DEDUP_REMOVED lines=16> */
.L_x_114:
[----:B------:R-:W-:Y:S05]  /*6550*/  BSYNC.RECONVERGENT B6 ;  /* 0x0000000000067941 */ /* 0x000fea0003800200 */
.L_x_113:
[----:B------:R-:W-:Y:S01]  /*6560*/  R2UR UR4, R143 ;  /* 0x000000008f0472ca */ /* 0x000fe200000e0000 */
[----:B------:R-:W-:Y:S01]  /*6570*/  UISETP.NE.U32.AND UP0, UPT, UR60, URZ, UPT ;  /* 0x000000ff3c00728c */ /* 0x000fe2000bf05070 */
[----:B------:R-:W-:Y:S02]  /*6580*/  ISETP.NE.U32.AND P4, PT, R138, RZ, PT ;  /* 0x000000ff8a00720c */ /* 0x000fe40003f85070 */
[----:B------:R-:W-:Y:S01]  /*6590*/  ISETP.NE.U32.AND P2, PT, RZ, UR56, PT ;  /* 0x00000038ff007c0c */ /* 0x000fe2000bf45070 */
[----:B------:R-:W-:Y:S01]  /*65a0*/  UISETP.NE.AND.EX UP1, UPT, UR61, URZ, UPT, UP0 ;  /* 0x000000ff3d00728c */ /* 0x000fe2000bf25300 */
[----:B------:R-:W-:Y:S01]  /*65b0*/  ISETP.NE.AND.EX P4, PT, R139, RZ, PT, P4 ;  /* 0x000000ff8b00720c */ /* 0x000fe20003f85340 */
[----:B------:R-:W-:Y:S01]  /*65c0*/  UPLOP3.LUT UP0, UPT, UPT, UPT, UPT, 0x40, 0x4 ;  /* 0x000000000004789c */ /* 0x000fe20003f0e870 */
[----:B------:R-:W-:Y:S05]  /*65d0*/  ISETP.NE.AND.EX P2, PT, RZ, UR57, PT, P2 ;  /* 0x00000039ff007c0c */ /* 0x000fea000bf45320 */
[----:B------:R-:W-:Y:S06]  /*65e0*/  UISETP.NE.AND UP2, UPT, UR4, URZ, UPT ;  /* 0x000000ff0400728c */ /* 0x000fec000bf45270 */
[----:B------:R-:W-:Y:S05]  /*65f0*/  PLOP3.LUT P1, PT, PT, PT, UP2, 0x80, 0x8 ;  /* 0x000000000008781c */ /* 0x000fea0003f2f028 */
[----:B------:R-:W-:Y:S06]  /*6600*/  @UP2 UPLOP3.LUT UP0, UPT, UPT, UPT, UP1, 0x80, 0x8 ;  /* 0x000000000008289c */ /* 0x000fec0003f0f010 */
[----:B------:R-:W-:Y:S01]  /*6610*/  PLOP3.LUT P0, PT, PT, PT, UP0, 0x80, 0x8 ;  /* 0x000000000008781c */ /* 0x000fe20003f0f008 */
[----:B------:R-:W-:Y:S01]  /*6620*/  @!UPT UIADD3 URZ, UPT, UPT, URZ, URZ, URZ ;  /* 0x000000fffffff290 */ /* 0x000fe2000fffe0ff */
[----:B------:R-:W-:Y:S11]  /*6630*/  BRA.U !UP1, `(.L_x_115) ;  /* 0x00000001093c7547 */ /* 0x000ff6000b800000 */
[----:B------:R-:W-:Y:S01]  /*6640*/  UISETP.NE.U32.AND UP0, UPT, UR56, URZ, UPT ;  /* 0x000000ff3800728c */ /* 0x000fe2000bf05070 */
[----:B-1----:R-:W-:Y:S01]  /*6650*/  HFMA2 R0, -RZ, RZ, 0, 5.9604644775390625e-08 ;  /* 0x00000001ff007431 */ /* 0x002fe200000001ff */
[----:B------:R-:W1:Y:S01]  /*6660*/  LDCU.64 UR8, c[0x0][0x358] ;  /* 0x00006b00ff0877ac */ /* 0x000e620008000a00 */
[----:B------:R-:W-:Y:S01]  /*6670*/  IMAD.MOV.U32 R140, RZ, RZ, 0x1 ;  /* 0x00000001ff8c7424 */ /* 0x000fe200078e00ff */
[----:B------:R-:W-:Y:S06]  /*6680*/  UISETP.NE.AND.EX UP0, UPT, UR57, URZ, UPT, UP0 ;  /* 0x000000ff3900728c */ /* 0x000fec000bf05300 */
[----:B------:R-:W-:Y:S05]  /*6690*/  PLOP3.LUT P3, PT, PT, PT, UP0, 0x80, 0x8 ;  /* 0x000000000008781c */ /* 0x000fea0003f6f008 */
[----:B------:R-:W2:Y:S01]  /*66a0*/  @UP0 LDCU.64 UR4, c[0x0][0x888] ;  /* 0x00011100ff0407ac */ /* 0x000ea20008000a00 */
[----:B------:R-:W-:Y:S07]  /*66b0*/  @UP0 UIMAD UR6, UR36, UR60, URZ ;  /* 0x0000003c240602a4 */ /* 0x000fee000f8e02ff */
[----:B------:R-:W-:Y:S01]  /*66c0*/  @!P3 PRMT R140, R0, 0x7610, R140 ;  /* 0x00007610008cb816 */ /* 0x000fe2000000008c */
[----:B--2---:R-:W-:Y:S06]  /*66d0*/  @UP0 UIMAD.WIDE UR4, UR6, 0x4, UR4 ;  /* 0x00000004060408a5 */ /* 0x004fec000f8e0204 */
[----:B------:R-:W-:Y:S01]  /*66e0*/  IMAD.U32 R2, RZ, RZ, UR4 ;  /* 0x00000004ff027e24 */ /* 0x000fe2000f8e00ff */
[----:B------:R-:W-:Y:S04]  /*66f0*/  MOV R3, UR5 ;  /* 0x0000000500037c02 */ /* 0x000fe80008000f00 */
[----:B------:R-:W2:Y:S01]  /*6700*/  @!UP0 LDCU UR4, c[0x0][0x880] ;  /* 0x00011000ff0487ac */ /* 0x000ea20008000800 */
[----:B-1---5:R3:W5:Y:S02]  /*6710*/  @P3 LDG.E R72, desc[UR8][R2.64] ;  /* 0x0000000802483981 */ /* 0x022764000c1e1900 */
[----:B--23--:R-:W-:Y:S02]  /*6720*/  @!P3 IMAD.U32 R72, RZ, RZ, UR4 ;  /* 0x00000004ff48be24 */ /* 0x00cfe4000f8e00ff */
.L_x_115:
[----:B------:R-:W-:Y:S05]  /*6730*/  @!P4 BRA `(.L_x_116) ;  /* 0x000000000024c947 */ /* 0x000fea0003800000 */
[----:B------:R-:W-:Y:S01]  /*6740*/  ISETP.NE.U32.AND P3, PT, R136, RZ, PT ;  /* 0x000000ff8800720c */ /* 0x000fe20003f65070 */
[----:B------:R-:W2:Y:S03]  /*6750*/  LDCU.64 UR4, c[0x0][0x358] ;  /* 0x00006b00ff0477ac */ /* 0x000ea60008000a00 */
[----:B------:R-:W-:Y:S11]  /*6760*/  ISETP.NE.AND.EX P3, PT, R137, RZ, PT, P3 ;  /* 0x000000ff8900720c */ /* 0x000ff60003f65330 */
[----:B------:R-:W-:Y:S02]  /*6770*/  @!UPT UIADD3 URZ, UPT, UPT, URZ, URZ, URZ ;  /* 0x000000fffffff290 */ /* 0x000fe4000fffe0ff */
[----:B------:R-:W3:Y:S01]  /*6780*/  @P3 LDC.64 R2, c[0x0][0x8a8] ;  /* 0x00022a00ff023b82 */ /* 0x000ee20000000a00 */
[----:B-1----:R-:W-:Y:S04]  /*6790*/  @P3 IMAD R0, R138, UR36, RZ ;  /* 0x000000248a003c24 */ /* 0x002fe8000f8e02ff */
[----:B---3--:R-:W-:Y:S05]  /*67a0*/  @P3 IMAD.WIDE R2, R0, 0x4, R2 ;  /* 0x0000000400023825 */ /* 0x008fea00078e0202 */
[----:B--2--5:R2:W5:Y:S02]  /*67b0*/  @P3 LDG.E R70, desc[UR4][R2.64] ;  /* 0x0000000402463981 */ /* 0x024564000c1e1900 */
[----:B--2---:R-:W3:Y:S02]  /*67c0*/  @!P3 LDC R70, c[0x0][0x8a0] ;  /* 0x00022800ff46bb82 */ /* 0x004ee40000000800 */
.L_x_116:
[----:B-----5:R-:W-:Y:S01]  /*67d0*/  ISETP.NE.AND P4, PT, R72, RZ, PT ;  /* 0x000000ff4800720c */ /* 0x020fe20003f85270 */
[----:B------:R-:W-:Y:S01]  /*67e0*/  BSSY B1, `(.L_x_117) ;  /* 0x0000048000017945 */ /* 0x000fe20003800000 */
[----:B------:R-:W-:Y:S01]  /*67f0*/  SEL R7, RZ, 0xffffffff, P2 ;  /* 0xffffffffff077807 */ /* 0x000fe20001000000 */
[----:B------:R-:W-:Y:S01]  /*6800*/  IMAD.MOV.U32 R78, RZ, RZ, 0x1 ;  /* 0x00000001ff4e7424 */ /* 0x000fe200078e00ff */
[----:B------:R-:W-:Y:S01]  /*6810*/  LOP3.LUT P3, RZ, R140, 0xff, RZ, 0xc0, !PT ;  /* 0x000000ff8cff7812 */ /* 0x000fe2000786c0ff */
[----:B------:R-:W-:Y:S01]  /*6820*/  IMAD R71, R68, 0x80, R69 ;  /* 0x0000008044477824 */ /* 0x000fe200078e0245 */
[----:B-1----:R-:W-:Y:S02]  /*6830*/  @P1 SEL R0, RZ, 0xffffffff, P4 ;  /* 0xffffffffff001807 */ /* 0x002fe40002000000 */
[----:B------:R-:W-:Y:S02]  /*6840*/  CS2R R98, SRZ ;  /* 0x0000000000627805 */ /* 0x000fe4000001ff00 */
[----:B------:R-:W-:Y:S02]  /*6850*/  LEA R3, R148, UR44, 0x3 ;  /* 0x0000002c94037c11 */ /* 0x000fe4000f8e18ff */
[----:B------:R-:W-:Y:S02]  /*6860*/  CS2R R96, SRZ ;  /* 0x0000000000607805 */ /* 0x000fe4000001ff00 */
[----:B------:R-:W-:Y:S02]  /*6870*/  @P0 SEL R0, R7, R0, !P3 ;  /* 0x0000000007000207 */ /* 0x000fe40005800000 */
[----:B------:R-:W-:Y:S02]  /*6880*/  CS2R R94, SRZ ;  /* 0x00000000005e7805 */ /* 0x000fe4000001ff00 */
[----:B------:R-:W-:Y:S02]  /*6890*/  LEA R144, R68, UR44, 0x3 ;  /* 0x0000002c44907c11 */ /* 0x000fe4000f8e18ff */
[----:B------:R-:W-:Y:S02]  /*68a0*/  CS2R R92, SRZ ;  /* 0x00000000005c7805 */ /* 0x000fe4000001ff00 */
[----:B------:R-:W-:Y:S02]  /*68b0*/  @P1 LOP3.LUT R0, R0, 0x1, RZ, 0xc0, !PT ;  /* 0x0000000100001812 */ /* 0x000fe400078ec0ff */
[----:B------:R-:W-:Y:S02]  /*68c0*/  CS2R R86, SRZ ;  /* 0x0000000000567805 */ /* 0x000fe4000001ff00 */
[----:B------:R-:W-:Y:S02]  /*68d0*/  SHF.L.U32 R5, R149, 0x1f, RZ ;  /* 0x0000001f95057819 */ /* 0x000fe400000006ff */
[----:B------:R-:W-:Y:S02]  /*68e0*/  CS2R R84, SRZ ;  /* 0x0000000000547805 */ /* 0x000fe4000001ff00 */
[----:B------:R-:W-:Y:S02]  /*68f0*/  ISETP.NE.U32.OR P6, PT, R0, 0x1, !P1 ;  /* 0x000000010000780c */ /* 0x000fe40004fc5470 */
[----:B------:R-:W-:Y:S02]  /*6900*/  CS2R R82, SRZ ;  /* 0x0000000000527805 */ /* 0x000fe4000001ff00 */
[----:B------:R-:W-:Y:S02]  /*6910*/  PLOP3.LUT P2, PT, PT, PT, UP1, 0x80, 0x8 ;  /* 0x000000000008781c */ /* 0x000fe40003f4f018 */
[----:B------:R-:W-:Y:S02]  /*6920*/  CS2R R80, SRZ ;  /* 0x0000000000507805 */ /* 0x000fe4000001ff00 */
[----:B------:R-:W-:Y:S02]  /*6930*/  SEL R0, RZ, 0xffffffff, P4 ;  /* 0xffffffffff007807 */ /* 0x000fe40002000000 */
[----:B------:R-:W-:Y:S03]  /*6940*/  P2R R88, PR, RZ, 0x40 ;  /* 0x00000040ff587803 */ /* 0x000fe60000000000 */
[----:B------:R-:W-:Y:S04]  /*6950*/  @P6 SHF.L.U32 R2, R146, 0x1f, RZ ;  /* 0x0000001f92026819 */ /* 0x000fe800000006ff */
[----:B------:R-:W-:Y:S01]  /*6960*/  @P2 SEL R0, R7, R0, !P3 ;  /* 0x0000000007002207 */ /* 0x000fe20005800000 */
[----:B------:R-:W1:Y:S03]  /*6970*/  @P6 SYNCS.PHASECHK.TRANS64.TRYWAIT P1, [R3+URZ+0x100], R2 ;  /* 0x00010002030065a7 */ /* 0x000e6600080211ff */
[----:B------:R-:W-:Y:S04]  /*6980*/  LOP3.LUT R0, R0, 0x1, RZ, 0xc0, !PT ;  /* 0x0000000100007812 */ /* 0x000fe800078ec0ff */
[----:B------:R-:W-:Y:S04]  /*6990*/  ISETP.NE.U32.AND P5, PT, R0, 0x1, PT ;  /* 0x000000010000780c */ /* 0x000fe80003fa5070 */
[----:B------:R-:W-:Y:S01]  /*69a0*/  P2R R79, PR, RZ, 0x20 ;  /* 0x00000020ff4f7803 */ /* 0x000fe20000000000 */
[----:B------:R2:W4:Y:S01]  /*69b0*/  SYNCS.PHASECHK.TRANS64.TRYWAIT P0, [R144+URZ+0x150], R5 ;  /* 0x00015005900075a7 */ /* 0x00052200080011ff */
[----:B-1----:R-:W-:Y:S01]  /*69c0*/  @P6 SEL R78, RZ, 0x1, !P1 ;  /* 0x00000001ff4e6807 */ /* 0x002fe20004800000 */
[----:B--2---:R-:W-:Y:S06]  /*69d0*/  @!P6 BRA `(.L_x_118) ;  /* 0x0000000000a0e947 */ /* 0x004fec0003800000 */
[----:B------:R-:W-:Y:S01]  /*69e0*/  @P5 IMAD R7, R148, 0x2000, R135 ;  /* 0x0000200094075824 */ /* 0x000fe200078e0287 */
[----:B------:R-:W-:Y:S01]  /*69f0*/  ISETP.NE.AND P1, PT, R78, RZ, PT ;  /* 0x000000ff4e00720c */ /* 0x000fe20003f25270 */
[----:B------:R-:W-:Y:S01]  /*6a00*/  BSSY B0, `(.L_x_119) ;  /* 0x0000011000007945 */ /* 0x000fe20003800000 */
[----:B------:R-:W-:Y:S01]  /*6a10*/  CS2R R82, SRZ ;  /* 0x0000000000527805 */ /* 0x000fe2000001ff00 */
[----:B------:R-:W-:Y:S01]  /*6a20*/  @P5 VIADD R9, R7, UR44 ;  /* 0x0000002c07095c36 */ /* 0x000fe20008000000 */
[----:B------:R-:W-:Y:S02]  /*6a30*/  CS2R R80, SRZ ;  /* 0x0000000000507805 */ /* 0x000fe4000001ff00 */
[----:B------:R-:W-:Y:S02]  /*6a40*/  CS2R R86, SRZ ;  /* 0x0000000000567805 */ /* 0x000fe4000001ff00 */
[----:B------:R-:W-:Y:S01]  /*6a50*/  CS2R R84, SRZ ;  /* 0x0000000000547805 */ /* 0x000fe2000001ff00 */
[--C-:B------:R-:W-:Y:S01]  /*6a60*/  @P5 IMAD.IADD R6, R152, 0x1, R9.reuse ;  /* 0x0000000198065824 */ /* 0x100fe200078e0209 */
[----:B------:R-:W-:Y:S01]  /*6a70*/  CS2R R94, SRZ ;  /* 0x00000000005e7805 */ /* 0x000fe2000001ff00 */
[--C-:B------:R-:W-:Y:S01]  /*6a80*/  @P5 IMAD.IADD R4, R151, 0x1, R9.reuse ;  /* 0x0000000197045824 */ /* 0x100fe200078e0209 */
[----:B------:R-:W-:Y:S01]  /*6a90*/  CS2R R92, SRZ ;  /* 0x00000000005c7805 */ /* 0x000fe2000001ff00 */
[----:B------:R-:W-:Y:S01]  /*6aa0*/  @P5 IMAD R2, R150, 0x10, R9 ;  /* 0x0000001096025824 */ /* 0x000fe200078e0209 */
[----:B------:R-:W-:Y:S02]  /*6ab0*/  CS2R R98, SRZ ;  /* 0x0000000000627805 */ /* 0x000fe4000001ff00 */
[----:B------:R-:W-:Y:S01]  /*6ac0*/  CS2R R96, SRZ ;  /* 0x0000000000607805 */ /* 0x000fe2000001ff00 */
[----:B------:R-:W-:Y:S06]  /*6ad0*/  @P1 BRA `(.L_x_120) ;  /* 0x00000000000c1947 */ /* 0x000fec0003800000 */
[----:B------:R-:W-:Y:S04]  /*6ae0*/  SHF.L.U32 R0, R146, 0x1f, RZ ;  /* 0x0000001f92007819 */ /* 0x000fe800000006ff */
[----:B------:R-:W1:Y:S02]  /*6af0*/  SYNCS.PHASECHK.TRANS64.TRYWAIT P1, [R3+URZ+0x100], R0 ;  /* 0x00010000030075a7 */ /* 0x000e6400080211ff */
[----:B-1----:R-:W-:Y:S05]  /*6b00*/  @!P1 BRA `(.L_x_121) ;  /* 0x0000003800cc9947 */ /* 0x002fea0003800000 */
.L_x_120:
[----:B------:R-:W-:Y:S05]  /*6b10*/  BSYNC B0 ;  /* 0x0000000000007941 */ /* 0x000fea0003800000 */
.L_x_119:
[----:B------:R-:W-:Y:S01]  /*6b20*/  ISETP.NE.AND P1, PT, R79, RZ, PT ;  /* 0x000000ff4f00720c */ /* 0x000fe20003f25270 */
[----:B-1----:R-:W-:Y:S02]  /*6b30*/  VIADD R3, R3, 0x110 ;  /* 0x0000011003037836 */ /* 0x002fe40000000000 */
[----:B------:R-:W-:Y:S02]  /*6b40*/  IMAD.U32 R0, RZ, RZ, UR46 ;  /* 0x0000002eff007e24 */ /* 0x000fe4000f8e00ff */
[----:B------:R-:W-:Y:S03]  /*6b50*/  VIADD R148, R148, 0x1 ;  /* 0x0000000194947836 */ /* 0x000fe60000000000 */
[----:B------:R-:W-:Y:S05]  /*6b60*/  PRMT R0, R0, 0x654, R3 ;  /* 0x0000065400007816 */ /* 0x000fea0000000003 */
[----:B------:R1:W2:Y:S04]  /*6b70*/  @P1 LDS.128 R80, [R7+UR44+0x200] ;  /* 0x0002002c07501984 */ /* 0x0002a80008000c00 */
[----:B------:R1:W1:Y:S04]  /*6b80*/  @P1 LDS.128 R84, [R6+0x200] ;  /* 0x0002000006541984 */ /* 0x0002680000000c00 */
[----:B------:R1:W1:Y:S04]  /*6b90*/  @P1 LDS.128 R92, [R4+0x200] ;  /* 0x00020000045c1984 */ /* 0x0002680000000c00 */
[----:B------:R1:W1:Y:S01]  /*6ba0*/  @P1 LDS.128 R96, [R2+0x200] ;  /* 0x0002000002601984 */ /* 0x0002620000000c00 */
[C---:B------:R-:W-:Y:S01]  /*6bb0*/  ISETP.NE.AND P1, PT, R148.reuse, 0x2, PT ;  /* 0x000000029400780c */ /* 0x040fe20003f25270 */
[----:B------:R-:W-:Y:S01]  /*6bc0*/  @!PT LDS RZ, [RZ] ;  /* 0x00000000fffff984 */ /* 0x000fe20000000800 */
[----:B------:R-:W-:Y:S01]  /*6bd0*/  @!PT LDS RZ, [RZ] ;  /* 0x00000000fffff984 */ /* 0x000fe20000000800 */
[----:B------:R-:W-:Y:S01]  /*6be0*/  @!PT LDS RZ, [RZ] ;  /* 0x00000000fffff984 */ /* 0x000fe20000000800 */
[----:B------:R-:W-:Y:S01]  /*6bf0*/  @!PT LDS RZ, [RZ] ;  /* 0x00000000fffff984 */ /* 0x000fe20000000800 */
[----:B------:R5:W-:Y:S06]  /*6c00*/  MEMBAR.ALL.CTA ;  /* 0x0000000000007992 */ /* 0x000bec0000008000 */
[----:B-----5:R-:W5:Y:S01]  /*6c10*/  FENCE.VIEW.ASYNC.S ;  /* 0x00000000000073c6 */ /* 0x020f620000000000 */
[----:B------:R-:W-:Y:S02]  /*6c20*/  SEL R3, RZ, 0x1, P1 ;  /* 0x00000001ff037807 */ /* 0x000fe40000800000 */
[----:B------:R-:W-:Y:S02]  /*6c30*/  SEL R148, R148, RZ, P1 ;  /* 0x000000ff94947207 */ /* 0x000fe40000800000 */
[----:B------:R-:W-:Y:S01]  /*6c40*/  LOP3.LUT R146, R146, R3, RZ, 0x3c, !PT ;  /* 0x0000000392927212 */ /* 0x000fe200078e3cff */
[----:B-----5:R1:W-:Y:S06]  /*6c50*/  SYNCS.ARRIVE.TRANS64.RED.A1T0 RZ, [R0+URZ], RZ ;  /* 0x000000ff00ff79a7 */ /* 0x0203ec00081004ff */
.L_x_118:
[----:B------:R-:W-:Y:S05]  /*6c60*/  BSYNC B1 ;  /* 0x0000000000017941 */ /* 0x000fea0003800000 */
.L_x_117:
[----:B-1----:R-:W-:Y:S04]  /*6c70*/  SHF.R.U32.HI R0, RZ, 0x15, R71 ;  /* 0x00000015ff007819 */ /* 0x002fe80000011647 */
[----:B------:R-:W-:Y:S01]  /*6c80*/  LOP3.LUT P1, RZ, R0, 0x3, R141, 0x48, !PT ;  /* 0x0000000300ff7812 */ /* 0x000fe2000782488d */
[----:B------:R-:W-:Y:S01]  /*6c90*/  @!UPT UIADD3 URZ, UPT, UPT, URZ, URZ, URZ ;  /* 0x000000fffffff290 */ /* 0x000fe2000fffe0ff */
[----:B----4-:R-:W-:Y:S11]  /*6ca0*/  @P0 BRA `(.L_x_122) ;  /* 0x0000000000080947 */ /* 0x010ff60003800000 */
[----:B------:R-:W1:Y:S02]  /*6cb0*/  SYNCS.PHASECHK.TRANS64.TRYWAIT P0, [R144+URZ+0x150], R5 ;  /* 0x00015005900075a7 */ /* 0x000e6400080011ff */
[----:B-1----:R-:W-:Y:S05]  /*6cc0*/  @!P0 BRA `(.L_x_123) ;  /* 0x0000003800708947 */ /* 0x002fea0003800000 */
.L_x_122:
[----:B------:R-:W-:Y:S05]  /*6cd0*/  @!P1 BRA `(.L_x_124) ;  /* 0x0000000000409947 */ /* 0x000fea0003800000 */
[----:B------:R-:W1:Y:S01]  /*6ce0*/  LDCU.64 UR8, c[0x4][0x70] ;  /* 0x01000e00ff0877ac */ /* 0x000e620008000a00 */
[----:B------:R-:W-:Y:S01]  /*6cf0*/  MOV R3, 0x0 ;  /* 0x0000000000037802 */ /* 0x000fe20000000f00 */
[----:B------:R-:W-:Y:S02]  /*6d00*/  HFMA2 R12, -RZ, RZ, 0, 5.9604644775390625e-08 ;  /* 0x00000001ff0c7431 */ /* 0x000fe400000001ff */
[----:B------:R-:W-:Y:S02]  /*6d10*/  IMAD.MOV.U32 R8, RZ, RZ, 0x192 ;  /* 0x00000192ff087424 */ /* 0x000fe400078e00ff */
[----:B------:R-:W-:Y:S01]  /*6d20*/  IMAD.MOV.U32 R13, RZ, RZ, RZ ;  /* 0x000000ffff0d7224 */ /* 0x000fe200078e00ff */
[----:B------:R-:W4:Y:S01]  /*6d30*/  LDCU.64 UR6, c[0x4][0x78] ;  /* 0x01000f00ff0677ac */ /* 0x000f220008000a00 */
[----:B------:R-:W2:Y:S01]  /*6d40*/  LDC.64 R2, c[0x4][R3] ;  /* 0x0100000003027b82 */ /* 0x000ea20000000a00 */
[----:B------:R-:W5:Y:S01]  /*6d50*/  LDCU.64 UR4, c[0x4][0x10] ;  /* 0x01000200ff0477ac */ /* 0x000f620008000a00 */
[----:B-1----:R-:W-:Y:S01]  /*6d60*/  MOV R5, UR9 ;  /* 0x0000000900057c02 */ /* 0x002fe20008000f00 */
[----:B------:R-:W-:Y:S01]  /*6d70*/  IMAD.U32 R4, RZ, RZ, UR8 ;  /* 0x00000008ff047e24 */ /* 0x000fe2000f8e00ff */
[----:B----4-:R-:W-:Y:S01]  /*6d80*/  MOV R7, UR7 ;  /* 0x0000000700077c02 */ /* 0x010fe20008000f00 */
[----:B------:R-:W-:Y:S01]  /*6d90*/  IMAD.U32 R6, RZ, RZ, UR6 ;  /* 0x00000006ff067e24 */ /* 0x000fe2000f8e00ff */
[----:B-----5:R-:W-:Y:S01]  /*6da0*/  MOV R11, UR5 ;  /* 0x00000005000b7c02 */ /* 0x020fe20008000f00 */
[----:B------:R-:W-:Y:S02]  /*6db0*/  IMAD.U32 R10, RZ, RZ, UR4 ;  /* 0x00000004ff0a7e24 */ /* 0x000fe4000f8e00ff */
[----:B------:R-:W-:Y:S07]  /*6dc0*/  LEPC R20, `(.L_x_124) ;  /* 0x000000001014794e */ /* 0x000fee0000000000 */
[----:B--23--:R-:W-:Y:S05]  /*6dd0*/  CALL.ABS.NOINC R2 ;  /* 0x0000000002007343 */ /* 0x00cfea0003c00000 */
.L_x_124:
[----:B--2---:R-:W-:Y:S01]  /*6de0*/  SHF.L.U32 R75, R80, 0x10, RZ ;  /* 0x00000010504b7819 */ /* 0x004fe200000006ff */
[----:B------:R-:W-:Y:S05]  /*6df0*/  WARPSYNC.ALL ;  /* 0x0000000000007948 */ /* 0x000fea0003800000 */
[----:B------:R-:W-:Y:S01]  /*6e00*/  R2UR UR4, R71 ;  /* 0x00000000470472ca */ /* 0x000fe200000e0000 */
[----:B------:R-:W-:Y:S01]  /*6e10*/  BSSY.RECONVERGENT B0, `(.L_x_125) ;  /* 0x0000121000007945 */ /* 0x000fe20003800200 */
[----:B------:R-:W-:Y:S02]  /*6e20*/  ISETP.NE.AND P6, PT, R88, RZ, PT ;  /* 0x000000ff5800720c */ /* 0x000fe40003fc5270 */
[----:B------:R-:W-:Y:S02]  /*6e30*/  IADD3 R113, PT, PT, R135, UR44, RZ ;  /* 0x0000002c87717c10 */ /* 0x000fe4000fffe0ff */
[----:B------:R-:W-:Y:S02]  /*6e40*/  SHF.L.U32 R112, R150, 0x4, RZ ;  /* 0x0000000496707819 */ /* 0x000fe400000006ff */
[-C--:B------:R-:W-:Y:S02]  /*6e50*/  IADD3 R157, PT, PT, R152, R113.reuse, RZ ;  /* 0x00000071989d7210 */ /* 0x080fe40007ffe0ff */
[----:B------:R-:W-:Y:S02]  /*6e60*/  IADD3 R156, PT, PT, R151, R113, RZ ;  /* 0x00000071979c7210 */ /* 0x000fe40007ffe0ff */
[----:B------:R-:W-:Y:S01]  /*6e70*/  IADD3 R155, PT, PT, R113, R112, RZ ;  /* 0x00000070719b7210 */ /* 0x000fe20007ffe0ff */
[----:B-1----:R-:W3:Y:S01]  /*6e80*/  LDTM.x64 R4, tmem[UR4] ;  /* 0x00000004000479ee */ /* 0x002ee20008340000 */
[C---:B------:R-:W-:Y:S02]  /*6e90*/  PRMT R73, R80.reuse, 0x8880, RZ ;  /* 0x0000888050497816 */ /* 0x040fe400000000ff */
[----:B------:R-:W-:Y:S02]  /*6ea0*/  SHF.R.S32.HI R75, RZ, 0x18, R75 ;  /* 0x00000018ff4b7819 */ /* 0x000fe4000001144b */
[----:B------:R-:W-:Y:S02]  /*6eb0*/  SHF.R.S32.HI R76, RZ, 0x18, R81 ;  /* 0x00000018ff4c7819 */ /* 0x000fe40000011451 */
[----:B------:R-:W-:Y:S02]  /*6ec0*/  SHF.L.U32 R74, R80, 0x8, RZ ;  /* 0x00000008504a7819 */ /* 0x000fe400000006ff */
[----:B------:R-:W-:Y:S02]  /*6ed0*/  SHF.L.U32 R77, R81, 0x8, RZ ;  /* 0x00000008514d7819 */ /* 0x000fe400000006ff */
[----:B------:R-:W-:Y:S02]  /*6ee0*/  SHF.R.S32.HI R74, RZ, 0x18, R74 ;  /* 0x00000018ff4a7819 */ /* 0x000fe4000001144a */
[----:B------:R-:W-:Y:S02]  /*6ef0*/  SHF.R.S32.HI R77, RZ, 0x18, R77 ;  /* 0x00000018ff4d7819 */ /* 0x000fe4000001144d */
[----:B------:R-:W-:Y:S02]  /*6f00*/  ISETP.NE.AND P0, PT, R154, RZ, PT ;  /* 0x000000ff9a00720c */ /* 0x000fe40003f05270 */
[----:B------:R-:W-:Y:S02]  /*6f10*/  LEA R114, R148, UR44, 0x3 ;  /* 0x0000002c94727c11 */ /* 0x000fe4000f8e18ff */
[----:B------:R-:W-:Y:S01]  /*6f20*/  @P6 SHF.L.U32 R115, R146, 0x1f, RZ ;  /* 0x0000001f92736819 */ /* 0x000fe200000006ff */
[C---:B---3--:R-:W-:Y:S02]  /*6f30*/  IMAD R0, R70.reuse, R4, RZ ;  /* 0x0000000446007224 */ /* 0x048fe400078e02ff */
[C---:B------:R-:W-:Y:S02]  /*6f40*/  IMAD R2, R70.reuse, R5, RZ ;  /* 0x0000000546027224 */ /* 0x040fe400078e02ff */
[----:B------:R-:W-:Y:S02]  /*6f50*/  IMAD R3, R70, R6, RZ ;  /* 0x0000000646037224 */ /* 0x000fe400078e02ff */
[-C--:B------:R-:W-:Y:S01]  /*6f60*/  IMAD R0, R73, R72.reuse, R0 ;  /* 0x0000004849007224 */ /* 0x080fe200078e0200 */
[----:B------:R-:W-:Y:S01]  /*6f70*/  SHF.R.S32.HI R73, RZ, 0x18, R80 ;  /* 0x00000018ff497819 */ /* 0x000fe20000011450 */
[-C--:B------:R-:W-:Y:S01]  /*6f80*/  IMAD R2, R75, R72.reuse, R2 ;  /* 0x000000484b027224 */ /* 0x080fe200078e0202 */
[C---:B------:R-:W-:Y:S01]  /*6f90*/  PRMT R75, R81.reuse, 0x8880, RZ ;  /* 0x00008880514b7816 */ /* 0x040fe200000000ff */
[----:B------:R-:W-:Y:S01]  /*6fa0*/  IMAD R3, R74, R72, R3 ;  /* 0x000000484a037224 */ /* 0x000fe200078e0203 */
[----:B------:R-:W-:Y:S01]  /*6fb0*/  SHF.L.U32 R74, R81, 0x10, RZ ;  /* 0x00000010514a7819 */ /* 0x000fe200000006ff */
[C---:B------:R-:W-:Y:S02]  /*6fc0*/  IMAD R7, R70.reuse, R7, RZ ;  /* 0x0000000746077224 */ /* 0x040fe400078e02ff */
[C---:B------:R-:W-:Y:S01]  /*6fd0*/  IMAD R4, R70.reuse, R8, RZ ;  /* 0x0000000846047224 */ /* 0x040fe200078e02ff */
[----:B------:R-:W-:Y:S01]  /*6fe0*/  SHF.R.S32.HI R74, RZ, 0x18, R74 ;  /* 0x00000018ff4a7819 */ /* 0x000fe2000001144a */
[----:B------:R-:W-:Y:S02]  /*6ff0*/  IMAD R5, R70, R9, RZ ;  /* 0x0000000946057224 */ /* 0x000fe400078e02ff */
[-C--:B------:R-:W-:Y:S01]  /*7000*/  IMAD R7, R73, R72.reuse, R7 ;  /* 0x0000004849077224 */ /* 0x080fe200078e0207 */
[C---:B------:R-:W-:Y:S01]  /*7010*/  PRMT R73, R82.reuse, 0x8880, RZ ;  /* 0x0000888052497816 */ /* 0x040fe200000000ff */
[----:B------:R-:W-:Y:S01]  /*7020*/  IMAD R4, R75, R72, R4 ;  /* 0x000000484b047224 */ /* 0x000fe200078e0204 */
[----:B------:R-:W-:Y:S01]  /*7030*/  SHF.L.U32 R75, R82, 0x8, RZ ;  /* 0x00000008524b7819 */ /* 0x000fe200000006ff */
[----:B------:R-:W-:Y:S01]  /*7040*/  IMAD R6, R70, R10, RZ ;  /* 0x0000000a46067224 */ /* 0x000fe200078e02ff */
[----:B------:R-:W-:Y:S01]  /*7050*/  I2IP.S8.S32.SAT R89, R7, R3, RZ ;  /* 0x0000000307597239 */ /* 0x000fe200000014ff */
[----:B------:R-:W-:Y:S01]  /*7060*/  IMAD R5, R74, R72, R5 ;  /* 0x000000484a057224 */ /* 0x000fe200078e0205 */
[----:B------:R-:W-:Y:S01]  /*7070*/  SHF.L.U32 R74, R82, 0x10, RZ ;  /* 0x00000010524a7819 */ /* 0x000fe200000006ff */
[----:B------:R-:W-:Y:S01]  /*7080*/  IMAD R11, R70, R11, RZ ;  /* 0x0000000b460b7224 */ /* 0x000fe200078e02ff */
[----:B------:R-:W-:Y:S01]  /*7090*/  I2IP.S8.S32.SAT R88, R2, R0, R89 ;  /* 0x0000000002587239 */ /* 0x000fe20000001459 */
[C---:B------:R-:W-:Y:S01]  /*70a0*/  IMAD R8, R70.reuse, R12, RZ ;  /* 0x0000000c46087224 */ /* 0x040fe200078e02ff */
[----:B------:R-:W-:Y:S01]  /*70b0*/  SHF.R.S32.HI R74, RZ, 0x18, R74 ;  /* 0x00000018ff4a7819 */ /* 0x000fe2000001144a */
[-C--:B------:R-:W-:Y:S01]  /*70c0*/  IMAD R6, R77, R72.reuse, R6 ;  /* 0x000000484d067224 */ /* 0x080fe200078e0206 */
[----:B------:R-:W-:Y:S01]  /*70d0*/  SHF.R.S32.HI R75, RZ, 0x18, R75 ;  /* 0x00000018ff4b7819 */ /* 0x000fe2000001144b */
[----:B------:R-:W-:Y:S01]  /*70e0*/  IMAD R9, R70, R13, RZ ;  /* 0x0000000d46097224 */ /* 0x000fe200078e02ff */
[----:B------:R-:W-:Y:S01]  /*70f0*/  SHF.L.U32 R77, R83, 0x8, RZ ;  /* 0x00000008534d7819 */ /* 0x000fe200000006ff */
[-C--:B------:R-:W-:Y:S01]  /*7100*/  IMAD R11, R76, R72.reuse, R11 ;  /* 0x000000484c0b7224 */ /* 0x080fe200078e020b */
[----:B------:R-:W-:Y:S01]  /*7110*/  SHF.R.S32.HI R76, RZ, 0x18, R83 ;  /* 0x00000018ff4c7819 */ /* 0x000fe20000011453 */
[----:B------:R-:W-:Y:S01]  /*7120*/  IMAD R8, R73, R72, R8 ;  /* 0x0000004849087224 */ /* 0x000fe200078e0208 */
[----:B------:R-:W-:Y:S01]  /*7130*/  SHF.R.S32.HI R73, RZ, 0x18, R82 ;  /* 0x00000018ff497819 */ /* 0x000fe20000011452 */
[----:B------:R-:W-:Y:S01]  /*7140*/  IMAD R10, R70, R14, RZ ;  /* 0x0000000e460a7224 */ /* 0x000fe200078e02ff */
[----:B------:R-:W-:Y:S01]  /*7150*/  I2IP.S8.S32.SAT R90, R11, R6, RZ ;  /* 0x000000060b5a7239 */ /* 0x000fe200000014ff */
[----:B------:R-:W-:Y:S01]  /*7160*/  IMAD R9, R74, R72, R9 ;  /* 0x000000484a097224 */ /* 0x000fe200078e0209 */
[----:B------:R-:W-:Y:S01]  /*7170*/  SHF.R.S32.HI R77, RZ, 0x18, R77 ;  /* 0x00000018ff4d7819 */ /* 0x000fe2000001144d */
[----:B------:R-:W-:Y:S01]  /*7180*/  IMAD.U32 R74, R83, 0x10000, RZ ;  /* 0x00010000534a7824 */ /* 0x000fe200078e00ff */
[----:B------:R-:W-:Y:S01]  /*7190*/  I2IP.S8.S32.SAT R89, R5, R4, R90 ;  /* 0x0000000405597239 */ /* 0x000fe2000000145a */
[C---:B------:R-:W-:Y:S02]  /*71a0*/  IMAD R15, R70.reuse, R15, RZ ;  /* 0x0000000f460f7224 */ /* 0x040fe400078e02ff */
[----:B------:R-:W-:Y:S01]  /*71b0*/  IMAD R10, R75, R72, R10 ;  /* 0x000000484b0a7224 */ /* 0x000fe200078e020a */
[----:B------:R-:W-:Y:S01]  /*71c0*/  PRMT R75, R83, 0x8880, RZ ;  /* 0x00008880534b7816 */ /* 0x000fe200000000ff */
        /* <DEDUP_REMOVED lines=11> */
[C---:B------:R-:W-:Y:S01]  /*7280*/  IMAD R19, R70.reuse, R19, RZ ;  /* 0x0000001346137224 */ /* 0x040fe200078e02ff */
[----:B------:R-:W-:Y:S01]  /*7290*/  I2IP.S8.S32.SAT R90, R9, R8, R90 ;  /* 0x00000008095a7239 */ /* 0x000fe2000000145a */
[C---:B------:R-:W-:Y:S01]  /*72a0*/  IMAD R16, R70.reuse, R20, RZ ;  /* 0x0000001446107224 */ /* 0x040fe200078e02ff */
[----:B------:R-:W-:Y:S01]  /*72b0*/  SHF.R.S32.HI R74, RZ, 0x18, R74 ;  /* 0x00000018ff4a7819 */ /* 0x000fe2000001144a */
[-C--:B------:R-:W-:Y:S01]  /*72c0*/  IMAD R14, R77, R72.reuse, R14 ;  /* 0x000000484d0e7224 */ /* 0x080fe200078e020e */
[----:B------:R-:W-:Y:S01]  /*72d0*/  SHF.R.S32.HI R75, RZ, 0x18, R75 ;  /* 0x00000018ff4b7819 */ /* 0x000fe2000001144b */
[----:B------:R-:W-:Y:S01]  /*72e0*/  IMAD R17, R70, R21, RZ ;  /* 0x0000001546117224 */ /* 0x000fe200078e02ff */
[----:B------:R-:W-:Y:S01]  /*72f0*/  SHF.L.U32 R77, R85, 0x8, RZ ;  /* 0x00000008554d7819 */ /* 0x000fe200000006ff */
[----:B------:R-:W-:Y:S01]  /*7300*/  IMAD R19, R76, R72, R19 ;  /* 0x000000484c137224 */ /* 0x000fe200078e0213 */
[----:B------:R-:W-:Y:S01]  /*7310*/  SHF.R.S32.HI R76, RZ, 0x18, R85 ;  /* 0x00000018ff4c7819 */ /* 0x000fe20000011455 */
[----:B------:R-:W-:Y:S01]  /*7320*/  IMAD R18, R70, R22, RZ ;  /* 0x0000001646127224 */ /* 0x000fe200078e02ff */
[----:B------:R-:W-:Y:S01]  /*7330*/  SHF.R.S32.HI R77, RZ, 0x18, R77 ;  /* 0x00000018ff4d7819 */ /* 0x000fe2000001144d */
[----:B------:R-:W-:Y:S01]  /*7340*/  IMAD R16, R73, R72, R16 ;  /* 0x0000004849107224 */ /* 0x000fe200078e0210 */
[----:B------:R-:W-:Y:S01]  /*7350*/  I2IP.S8.S32.SAT R91, R19, R14, RZ ;  /* 0x0000000e135b7239 */ /* 0x000fe200000014ff */
[-C--:B------:R-:W-:Y:S01]  /*7360*/  IMAD R17, R74, R72.reuse, R17 ;  /* 0x000000484a117224 */ /* 0x080fe200078e0211 */
[----:B------:R-:W-:Y:S01]  /*7370*/  SHF.L.U32 R74, R85, 0x10, RZ ;  /* 0x00000010554a7819 */ /* 0x000fe200000006ff */
[C---:B------:R-:W-:Y:S01]  /*7380*/  IMAD R23, R70.reuse, R23, RZ ;  /* 0x0000001746177224 */ /* 0x040fe200078e02ff */
[----:B------:R-:W-:Y:S01]  /*7390*/  SHF.R.S32.HI R73, RZ, 0x18, R84 ;  /* 0x00000018ff497819 */ /* 0x000fe20000011454 */
[----:B------:R-:W-:Y:S01]  /*73a0*/  IMAD R18, R75, R72, R18 ;  /* 0x000000484b127224 */ /* 0x000fe200078e0212 */
[----:B------:R-:W-:Y:S01]  /*73b0*/  PRMT R75, R85, 0x8880, RZ ;  /* 0x00008880554b7816 */ /* 0x000fe200000000ff */
[C---:B------:R-:W-:Y:S01]  /*73c0*/  IMAD R20, R70.reuse, R24, RZ ;  /* 0x0000001846147224 */ /* 0x040fe200078e02ff */
[----:B------:R-:W-:Y:S01]  /*73d0*/  SHF.R.S32.HI R74, RZ, 0x18, R74 ;  /* 0x00000018ff4a7819 */ /* 0x000fe2000001144a */
[----:B------:R-:W-:Y:S01]  /*73e0*/  IMAD R21, R70, R25, RZ ;  /* 0x0000001946157224 */ /* 0x000fe200078e02ff */
[----:B------:R-:W-:Y:S01]  /*73f0*/  I2IP.S8.S32.SAT R91, R13, R12, R91 ;  /* 0x0000000c0d5b7239 */ /* 0x000fe2000000145b */
[-C--:B------:R-:W-:Y:S01]  /*7400*/  IMAD R23, R73, R72.reuse, R23 ;  /* 0x0000004849177224 */ /* 0x080fe200078e0217 */
[C---:B------:R-:W-:Y:S01]  /*7410*/  PRMT R73, R86.reuse, 0x8880, RZ ;  /* 0x0000888056497816 */ /* 0x040fe200000000ff */
[-C--:B------:R-:W-:Y:S01]  /*7420*/  IMAD R20, R75, R72.reuse, R20 ;  /* 0x000000484b147224 */ /* 0x080fe200078e0214 */
[----:B------:R-:W-:Y:S01]  /*7430*/  SHF.L.U32 R75, R86, 0x8, RZ ;  /* 0x00000008564b7819 */ /* 0x000fe200000006ff */
[----:B------:R-:W-:Y:S01]  /*7440*/  IMAD R21, R74, R72, R21 ;  /* 0x000000484a157224 */ /* 0x000fe200078e0215 */
[----:B------:R1:W-:Y:S01]  /*7450*/  STS.128 [R135+UR44+0x4200], R88 ;  /* 0x0042005887007988 */ /* 0x0003e20008000c2c */
[----:B------:R-:W-:Y:S01]  /*7460*/  IMAD R22, R70, R26, RZ ;  /* 0x0000001a46167224 */ /* 0x000fe200078e02ff */
[----:B------:R-:W-:Y:S01]  /*7470*/  I2IP.S8.S32.SAT R100, R23, R18, RZ ;  /* 0x0000001217647239 */ /* 0x000fe200000014ff */
[----:B------:R-:W-:Y:S01]  /*7480*/  IMAD.U32 R74, R86, 0x10000, RZ ;  /* 0x00010000564a7824 */ /* 0x000fe200078e00ff */
[----:B------:R-:W-:Y:S01]  /*7490*/  SHF.R.S32.HI R75, RZ, 0x18, R75 ;  /* 0x00000018ff4b7819 */ /* 0x000fe2000001144b */
[C---:B------:R-:W-:Y:S01]  /*74a0*/  IMAD R27, R70.reuse, R27, RZ ;  /* 0x0000001b461b7224 */ /* 0x040fe200078e02ff */
[----:B------:R-:W-:Y:S01]  /*74b0*/  I2IP.S8.S32.SAT R100, R17, R16, R100 ;  /* 0x0000001011647239 */ /* 0x000fe20000001464 */
[C---:B------:R-:W-:Y:S01]  /*74c0*/  IMAD R24, R70.reuse, R28, RZ ;  /* 0x0000001c46187224 */ /* 0x040fe200078e02ff */
[----:B------:R-:W-:Y:S01]  /*74d0*/  SHF.R.S32.HI R74, RZ, 0x18, R74 ;  /* 0x00000018ff4a7819 */ /* 0x000fe2000001144a */
[-C--:B------:R-:W-:Y:S01]  /*74e0*/  IMAD R22, R77, R72.reuse, R22 ;  /* 0x000000484d167224 */ /* 0x080fe200078e0216 */
[----:B------:R-:W-:Y:S01]  /*74f0*/  SHF.L.U32 R77, R87, 0x8, RZ ;  /* 0x00000008574d7819 */ /* 0x000fe200000006ff */
[----:B------:R-:W-:Y:S02]  /*7500*/  IMAD R25, R70, R29, RZ ;  /* 0x0000001d46197224 */ /* 0x000fe400078e02ff */
        /* <DEDUP_REMOVED lines=33> */
[----:B------:R-:W-:Y:S01]  /*7720*/  PRMT R76, R93, 0x8880, RZ ;  /* 0x000088805d4c7816 */ /* 0x000fe200000000ff */
[C---:B------:R-:W-:Y:S02]  /*7730*/  IMAD R34, R70.reuse, R38, RZ ;  /* 0x0000002646227224 */ /* 0x040fe400078e02ff */
[----:B------:R-:W-:Y:S01]  /*7740*/  IMAD R32, R73, R72, R32 ;  /* 0x0000004849207224 */ /* 0x000fe200078e0220 */
[----:B------:R-:W-:Y:S01]  /*7750*/  SHF.R.S32.HI R73, RZ, 0x18, R92 ;  /* 0x00000018ff497819 */ /* 0x000fe2000001145c */
[----:B------:R-:W-:Y:S01]  /*7760*/  IMAD R39, R70, R39, RZ ;  /* 0x0000002746277224 */ /* 0x000fe200078e02ff */
[----:B------:R-:W-:Y:S01]  /*7770*/  I2IP.S8.S32.SAT R103, R35, R30, RZ ;  /* 0x0000001e23677239 */ /* 0x000fe200000014ff */
[-C--:B------:R-:W-:Y:S02]  /*7780*/  IMAD R33, R74, R72.reuse, R33 ;  /* 0x000000484a217224 */ /* 0x080fe400078e0221 */
[----:B------:R-:W-:Y:S01]  /*7790*/  IMAD R34, R75, R72, R34 ;  /* 0x000000484b227224 */ /* 0x000fe200078e0222 */
[----:B------:R-:W-:Y:S01]  /*77a0*/  I2IP.S8.S32.SAT R103, R29, R28, R103 ;  /* 0x0000001c1d677239 */ /* 0x000fe20000001467 */
[C---:B------:R-:W-:Y:S01]  /*77b0*/  IMAD.U32 R74, R93.reuse, 0x10000, RZ ;  /* 0x000100005d4a7824 */ /* 0x040fe200078e00ff */
[----:B------:R-:W-:Y:S01]  /*77c0*/  SHF.L.U32 R75, R93, 0x8, RZ ;  /* 0x000000085d4b7819 */ /* 0x000fe200000006ff */
[----:B------:R-:W-:Y:S01]  /*77d0*/  IMAD R39, R73, R72, R39 ;  /* 0x0000004849277224 */ /* 0x000fe200078e0227 */
[----:B------:R-:W-:Y:S01]  /*77e0*/  MOV R73, R76 ;  /* 0x0000004c00497202 */ /* 0x000fe20000000f00 */
[C---:B------:R-:W-:Y:S01]  /*77f0*/  IMAD R36, R70.reuse, R40, RZ ;  /* 0x0000002846247224 */ /* 0x040fe200078e02ff */
[----:B------:R-:W-:Y:S01]  /*7800*/  SHF.R.S32.HI R74, RZ, 0x18, R74 ;  /* 0x00000018ff4a7819 */ /* 0x000fe2000001144a */
[C---:B------:R-:W-:Y:S01]  /*7810*/  IMAD R37, R70.reuse, R41, RZ ;  /* 0x0000002946257224 */ /* 0x040fe200078e02ff */
[----:B------:R-:W-:Y:S01]  /*7820*/  SHF.R.S32.HI R75, RZ, 0x18, R75 ;  /* 0x00000018ff4b7819 */ /* 0x000fe2000001144b */
[----:B------:R-:W-:Y:S01]  /*7830*/  IMAD R38, R70, R42, RZ ;  /* 0x0000002a46267224 */ /* 0x000fe200078e02ff */
[----:B------:R1:W-:Y:S01]  /*7840*/  STS.128 [R157+0x4200], R100 ;  /* 0x004200649d007388 */ /* 0x0003e20000000c00 */
[----:B------:R-:W-:Y:S01]  /*7850*/  IMAD R36, R73, R72, R36 ;  /* 0x0000004849247224 */ /* 0x000fe200078e0224 */
[----:B------:R-:W-:Y:S01]  /*7860*/  I2IP.S8.S32.SAT R104, R39, R34, RZ ;  /* 0x0000002227687239 */ /* 0x000fe200000014ff */
[-C--:B------:R-:W-:Y:S01]  /*7870*/  IMAD R37, R74, R72.reuse, R37 ;  /* 0x000000484a257224 */ /* 0x080fe200078e0225 */
[----:B------:R-:W-:Y:S01]  /*7880*/  SHF.R.S32.HI R76, RZ, 0x18, R93 ;  /* 0x00000018ff4c7819 */ /* 0x000fe2000001145d */
[----:B------:R-:W-:Y:S01]  /*7890*/  IMAD R43, R70, R43, RZ ;  /* 0x0000002b462b7224 */ /* 0x000fe200078e02ff */
[C---:B------:R-:W-:Y:S01]  /*78a0*/  SHF.L.U32 R74, R94.reuse, 0x10, RZ ;  /* 0x000000105e4a7819 */ /* 0x040fe200000006ff */
[----:B------:R-:W-:Y:S01]  /*78b0*/  IMAD R38, R75, R72, R38 ;  /* 0x000000484b267224 */ /* 0x000fe200078e0226 */
[----:B------:R-:W-:Y:S01]  /*78c0*/  PRMT R73, R94, 0x8880, RZ ;  /* 0x000088805e497816 */ /* 0x000fe200000000ff */
[----:B------:R-:W-:Y:S01]  /*78d0*/  IMAD R40, R70, R44, RZ ;  /* 0x0000002c46287224 */ /* 0x000fe200078e02ff */
[----:B------:R-:W-:Y:S01]  /*78e0*/  SHF.L.U32 R75, R94, 0x8, RZ ;  /* 0x000000085e4b7819 */ /* 0x000fe200000006ff */
[----:B------:R-:W-:Y:S01]  /*78f0*/  IMAD R41, R70, R45, RZ ;  /* 0x0000002d46297224 */ /* 0x000fe200078e02ff */
[----:B------:R-:W-:Y:S01]  /*7900*/  SHF.R.S32.HI R74, RZ, 0x18, R74 ;  /* 0x00000018ff4a7819 */ /* 0x000fe2000001144a */
[----:B------:R-:W-:Y:S01]  /*7910*/  IMAD R43, R76, R72, R43 ;  /* 0x000000484c2b7224 */ /* 0x000fe200078e022b */
[----:B------:R-:W-:Y:S01]  /*7920*/  SHF.R.S32.HI R75, RZ, 0x18, R75 ;  /* 0x00000018ff4b7819 */ /* 0x000fe2000001144b */
[C---:B------:R-:W-:Y:S01]  /*7930*/  IMAD R42, R70.reuse, R46, RZ ;  /* 0x0000002e462a7224 */ /* 0x040fe200078e02ff */
[----:B------:R-:W-:Y:S01]  /*7940*/  I2IP.S8.S32.SAT R104, R33, R32, R104 ;  /* 0x0000002021687239 */ /* 0x000fe20000001468 */
[----:B------:R-:W-:Y:S01]  /*7950*/  IMAD R40, R73, R72, R40 ;  /* 0x0000004849287224 */ /* 0x000fe200078e0228 */
[----:B------:R-:W-:Y:S01]  /*7960*/  SHF.R.S32.HI R76, RZ, 0x18, R94 ;  /* 0x00000018ff4c7819 */ /* 0x000fe2000001145e */
[----:B------:R-:W-:Y:S01]  /*7970*/  IMAD R47, R70, R47, RZ ;  /* 0x0000002f462f7224 */ /* 0x000fe200078e02ff */
[----:B------:R-:W-:Y:S01]  /*7980*/  I2IP.S8.S32.SAT R105, R43, R38, RZ ;  /* 0x000000262b697239 */ /* 0x000fe200000014ff */
[-C--:B------:R-:W-:Y:S01]  /*7990*/  IMAD R41, R74, R72.reuse, R41 ;  /* 0x000000484a297224 */ /* 0x080fe200078e0229 */
[----:B------:R-:W-:Y:S01]  /*79a0*/  PRMT R73, R95, 0x8880, RZ ;  /* 0x000088805f497816 */ /* 0x000fe200000000ff */
[-C--:B------:R-:W-:Y:S01]  /*79b0*/  IMAD R42, R75, R72.reuse, R42 ;  /* 0x000000484b2a7224 */ /* 0x080fe200078e022a */
[----:B------:R-:W-:Y:S01]  /*79c0*/  SHF.L.U32 R74, R95, 0x10, RZ ;  /* 0x000000105f4a7819 */ /* 0x000fe200000006ff */
[----:B------:R-:W-:Y:S01]  /*79d0*/  IMAD R47, R76, R72, R47 ;  /* 0x000000484c2f7224 */ /* 0x000fe200078e022f */
[----:B------:R-:W-:Y:S01]  /*79e0*/  I2IP.S8.S32.SAT R105, R37, R36, R105 ;  /* 0x0000002425697239 */ /* 0x000fe20000001469 */
[C---:B------:R-:W-:Y:S01]  /*79f0*/  IMAD R44, R70.reuse, R48, RZ ;  /* 0x00000030462c7224 */ /* 0x040fe200078e02ff */
[----:B------:R-:W-:Y:S01]  /*7a00*/  SHF.R.S32.HI R74, RZ, 0x18, R74 ;  /* 0x00000018ff4a7819 */ /* 0x000fe2000001144a */
[----:B------:R-:W-:Y:S01]  /*7a10*/  IMAD.SHL.U32 R76, R95, 0x100, RZ ;  /* 0x000001005f4c7824 */ /* 0x000fe200078e00ff */
[----:B------:R-:W-:Y:S01]  /*7a20*/  I2IP.S8.S32.SAT R106, R47, R42, RZ ;  /* 0x0000002a2f6a7239 */ /* 0x000fe200000014ff */
[----:B------:R-:W-:Y:S01]  /*7a30*/  IMAD R45, R70, R49, RZ ;  /* 0x00000031462d7224 */ /* 0x000fe200078e02ff */
[----:B------:R-:W-:Y:S01]  /*7a40*/  PRMT R75, R96, 0x8880, RZ ;  /* 0x00008880604b7816 */ /* 0x000fe200000000ff */
[----:B------:R-:W-:Y:S01]  /*7a50*/  IMAD R44, R73, R72, R44 ;  /* 0x00000048492c7224 */ /* 0x000fe200078e022c */
[----:B------:R-:W-:Y:S01]  /*7a60*/  SHF.R.S32.HI R73, RZ, 0x18, R76 ;  /* 0x00000018ff497819 */ /* 0x000fe2000001144c */
[----:B------:R-:W-:Y:S01]  /*7a70*/  IMAD R46, R70, R50, RZ ;  /* 0x00000032462e7224 */ /* 0x000fe200078e02ff */
[----:B------:R-:W-:Y:S01]  /*7a80*/  I2IP.S8.S32.SAT R106, R41, R40, R106 ;  /* 0x00000028296a7239 */ /* 0x000fe2000000146a */
[----:B------:R-:W-:Y:S01]  /*7a90*/  IMAD R45, R74, R72, R45 ;  /* 0x000000484a2d7224 */ /* 0x000fe200078e022d */
[----:B------:R-:W-:Y:S01]  /*7aa0*/  SHF.R.S32.HI R74, RZ, 0x18, R95 ;  /* 0x00000018ff4a7819 */ /* 0x000fe2000001145f */
[----:B------:R-:W-:Y:S01]  /*7ab0*/  IMAD R51, R70, R51, RZ ;  /* 0x0000003346337224 */ /* 0x000fe200078e02ff */
[----:B------:R-:W-:Y:S01]  /*7ac0*/  SHF.L.U32 R76, R96, 0x8, RZ ;  /* 0x00000008604c7819 */ /* 0x000fe200000006ff */
[----:B------:R-:W-:Y:S02]  /*7ad0*/  IMAD R48, R70, R52, RZ ;  /* 0x0000003446307224 */ /* 0x000fe400078e02ff */
[-C--:B------:R-:W-:Y:S01]  /*7ae0*/  IMAD R46, R73, R72.reuse, R46 ;  /* 0x00000048492e7224 */ /* 0x080fe200078e022e */
[----:B------:R-:W-:Y:S01]  /*7af0*/  SHF.R.S32.HI R73, RZ, 0x18, R77 ;  /* 0x00000018ff497819 */ /* 0x000fe2000001144d */
[-C--:B------:R-:W-:Y:S01]  /*7b00*/  IMAD R51, R74, R72.reuse, R51 ;  /* 0x000000484a337224 */ /* 0x080fe200078e0233 */
[----:B------:R-:W-:Y:S01]  /*7b10*/  SHF.R.S32.HI R74, RZ, 0x18, R96 ;  /* 0x00000018ff4a7819 */ /* 0x000fe20000011460 */
[----:B------:R-:W-:Y:S01]  /*7b20*/  IMAD R49, R70, R53, RZ ;  /* 0x0000003546317224 */ /* 0x000fe200078e02ff */
[----:B------:R-:W-:Y:S01]  /*7b30*/  SHF.L.U32 R77, R98, 0x8, RZ ;  /* 0x00000008624d7819 */ /* 0x000fe200000006ff */
[----:B------:R-:W-:Y:S01]  /*7b40*/  IMAD R48, R75, R72, R48 ;  /* 0x000000484b307224 */ /* 0x000fe200078e0230 */
[----:B------:R-:W-:Y:S01]  /*7b50*/  SHF.R.S32.HI R75, RZ, 0x18, R76 ;  /* 0x00000018ff4b7819 */ /* 0x000fe2000001144c */
[C---:B------:R-:W-:Y:S01]  /*7b60*/  IMAD R50, R70.reuse, R54, RZ ;  /* 0x0000003646327224 */ /* 0x040fe200078e02ff */
[----:B------:R-:W-:Y:S01]  /*7b70*/  I2IP.S8.S32.SAT R107, R51, R46, RZ ;  /* 0x0000002e336b7239 */ /* 0x000fe200000014ff */
[C---:B------:R-:W-:Y:S01]  /*7b80*/  IMAD R55, R70.reuse, R55, RZ ;  /* 0x0000003746377224 */ /* 0x040fe200078e02ff */
[----:B------:R-:W-:Y:S01]  /*7b90*/  SHF.L.U32 R76, R97, 0x10, RZ ;  /* 0x00000010614c7819 */ /* 0x000fe200000006ff */
[----:B------:R-:W-:Y:S01]  /*7ba0*/  IMAD R49, R73, R72, R49 ;  /* 0x0000004849317224 */ /* 0x000fe200078e0231 */
[----:B------:R-:W-:Y:S01]  /*7bb0*/  PRMT R73, R97, 0x8880, RZ ;  /* 0x0000888061497816 */ /* 0x000fe200000000ff */
[----:B------:R-:W-:Y:S01]  /*7bc0*/  IMAD R52, R70, R56, RZ ;  /* 0x0000003846347224 */ /* 0x000fe200078e02ff */
[----:B------:R-:W-:Y:S01]  /*7bd0*/  I2IP.S8.S32.SAT R107, R45, R44, R107 ;  /* 0x0000002c2d6b7239 */ /* 0x000fe2000000146b */
[-C--:B------:R-:W-:Y:S01]  /*7be0*/  IMAD R50, R75, R72.reuse, R50 ;  /* 0x000000484b327224 */ /* 0x080fe200078e0232 */
[----:B------:R-:W-:Y:S01]  /*7bf0*/  PRMT R75, R98, 0x8880, RZ ;  /* 0x00008880624b7816 */ /* 0x000fe200000000ff */
[-C--:B------:R-:W-:Y:S01]  /*7c00*/  IMAD R55, R74, R72.reuse, R55 ;  /* 0x000000484a377224 */ /* 0x080fe200078e0237 */
[----:B------:R-:W-:Y:S01]  /*7c10*/  SHF.R.S32.HI R74, RZ, 0x18, R76 ;  /* 0x00000018ff4a7819 */ /* 0x000fe2000001144c */
[----:B------:R-:W-:Y:S01]  /*7c20*/  IMAD R52, R73, R72, R52 ;  /* 0x0000004849347224 */ /* 0x000fe200078e0234 */
[----:B------:R-:W-:Y:S01]  /*7c30*/  SHF.L.U32 R73, R97, 0x8, RZ ;  /* 0x0000000861497819 */ /* 0x000fe200000006ff */
[C---:B------:R-:W-:Y:S01]  /*7c40*/  IMAD R53, R70.reuse, R57, RZ ;  /* 0x0000003946357224 */ /* 0x040fe200078e02ff */
[----:B------:R1:W-:Y:S01]  /*7c50*/  STS.128 [R156+0x4200], R104 ;  /* 0x004200689c007388 */ /* 0x0003e20000000c00 */
[----:B------:R-:W-:Y:S01]  /*7c60*/  IMAD R54, R70, R58, RZ ;  /* 0x0000003a46367224 */ /* 0x000fe200078e02ff */
[----:B------:R-:W-:Y:S01]  /*7c70*/  SHF.R.S32.HI R73, RZ, 0x18, R73 ;  /* 0x00000018ff497819 */ /* 0x000fe20000011449 */
[----:B------:R-:W-:Y:S01]  /*7c80*/  IMAD R53, R74, R72, R53 ;  /* 0x000000484a357224 */ /* 0x000fe200078e0235 */
[----:B------:R-:W-:Y:S01]  /*7c90*/  SHF.L.U32 R76, R98, 0x10, RZ ;  /* 0x00000010624c7819 */ /* 0x000fe200000006ff */
[C---:B------:R-:W-:Y:S01]  /*7ca0*/  IMAD R59, R70.reuse, R59, RZ ;  /* 0x0000003b463b7224 */ /* 0x040fe200078e02ff */
[----:B------:R-:W-:Y:S01]  /*7cb0*/  SHF.R.S32.HI R74, RZ, 0x18, R97 ;  /* 0x00000018ff4a7819 */ /* 0x000fe20000011461 */
[C---:B------:R-:W-:Y:S01]  /*7cc0*/  IMAD R56, R70.reuse, R60, RZ ;  /* 0x0000003c46387224 */ /* 0x040fe200078e02ff */
[----:B------:R-:W-:Y:S01]  /*7cd0*/  I2IP.S8.S32.SAT R108, R55, R50, RZ ;  /* 0x00000032376c7239 */ /* 0x000fe200000014ff */
[----:B------:R-:W-:Y:S01]  /*7ce0*/  IMAD R54, R73, R72, R54 ;  /* 0x0000004849367224 */ /* 0x000fe200078e0236 */
[----:B------:R-:W-:Y:S01]  /*7cf0*/  SHF.R.S32.HI R76, RZ, 0x18, R76 ;  /* 0x00000018ff4c7819 */ /* 0x000fe2000001144c */
[----:B------:R-:W-:Y:S01]  /*7d00*/  IMAD R57, R70, R61, RZ ;  /* 0x0000003d46397224 */ /* 0x000fe200078e02ff */
[----:B------:R-:W-:Y:S01]  /*7d10*/  I2IP.S8.S32.SAT R108, R49, R48, R108 ;  /* 0x00000030316c7239 */ /* 0x000fe2000000146c */
[----:B------:R-:W-:Y:S01]  /*7d20*/  IMAD R59, R74, R72, R59 ;  /* 0x000000484a3b7224 */ /* 0x000fe200078e023b */
[----:B------:R-:W-:Y:S01]  /*7d30*/  SHF.R.S32.HI R77, RZ, 0x18, R77 ;  /* 0x00000018ff4d7819 */ /* 0x000fe2000001144d */
[----:B------:R-:W-:Y:S01]  /*7d40*/  IMAD R58, R70, R62, RZ ;  /* 0x0000003e463a7224 */ /* 0x000fe200078e02ff */
[----:B------:R-:W-:Y:S01]  /*7d50*/  SHF.R.S32.HI R73, RZ, 0x18, R98 ;  /* 0x00000018ff497819 */ /* 0x000fe20000011462 */
[----:B------:R-:W-:Y:S01]  /*7d60*/  IMAD R56, R75, R72, R56 ;  /* 0x000000484b387224 */ /* 0x000fe200078e0238 */
[----:B------:R-:W-:Y:S01]  /*7d70*/  I2IP.S8.S32.SAT R109, R59, R54, RZ ;  /* 0x000000363b6d7239 */ /* 0x000fe200000014ff */
[----:B------:R-:W-:Y:S01]  /*7d80*/  IMAD R57, R76, R72, R57 ;  /* 0x000000484c397224 */ /* 0x000fe200078e0239 */
[C---:B------:R-:W-:Y:S01]  /*7d90*/  PRMT R75, R99.reuse, 0x8880, RZ ;  /* 0x00008880634b7816 */ /* 0x040fe200000000ff */
[----:B------:R-:W-:Y:S01]  /*7da0*/  IMAD.U32 R74, R99, 0x10000, RZ ;  /* 0x00010000634a7824 */ /* 0x000fe200078e00ff */
[----:B------:R-:W-:Y:S01]  /*7db0*/  I2IP.S8.S32.SAT R109, R53, R52, R109 ;  /* 0x00000034356d7239 */ /* 0x000fe2000000146d */
[C---:B------:R-:W-:Y:S01]  /*7dc0*/  IMAD R63, R70.reuse, R63, RZ ;  /* 0x0000003f463f7224 */ /* 0x040fe200078e02ff */
[----:B------:R-:W-:Y:S01]  /*7dd0*/  SHF.R.S32.HI R76, RZ, 0x18, R99 ;  /* 0x00000018ff4c7819 */ /* 0x000fe20000011463 */
[----:B------:R-:W-:Y:S01]  /*7de0*/  IMAD R58, R77, R72, R58 ;  /* 0x000000484d3a7224 */ /* 0x000fe200078e023a */
[----:B------:R-:W-:Y:S01]  /*7df0*/  SHF.L.U32 R77, R99, 0x8, RZ ;  /* 0x00000008634d7819 */ /* 0x000fe200000006ff */
[C---:B------:R-:W-:Y:S01]  /*7e00*/  IMAD R60, R70.reuse, R64, RZ ;  /* 0x00000040463c7224 */ /* 0x040fe200078e02ff */
[----:B------:R-:W-:Y:S01]  /*7e10*/  SHF.R.S32.HI R74, RZ, 0x18, R74 ;  /* 0x00000018ff4a7819 */ /* 0x000fe2000001144a */
[C---:B------:R-:W-:Y:S01]  /*7e20*/  IMAD R61, R70.reuse, R65, RZ ;  /* 0x00000041463d7224 */ /* 0x040fe200078e02ff */
[----:B------:R-:W-:Y:S01]  /*7e30*/  SHF.R.S32.HI R77, RZ, 0x18, R77 ;  /* 0x00000018ff4d7819 */ /* 0x000fe2000001144d */
[-C--:B------:R-:W-:Y:S02]  /*7e40*/  IMAD R63, R73, R72.reuse, R63 ;  /* 0x00000048493f7224 */ /* 0x080fe400078e023f */
[----:B------:R-:W-:Y:S02]  /*7e50*/  IMAD R60, R75, R72, R60 ;  /* 0x000000484b3c7224 */ /* 0x000fe400078e023c */
[----:B------:R-:W-:Y:S01]  /*7e60*/  IMAD R62, R70, R66, RZ ;  /* 0x00000042463e7224 */ /* 0x000fe200078e02ff */
[----:B------:R-:W-:Y:S01]  /*7e70*/  I2IP.S8.S32.SAT R110, R63, R58, RZ ;  /* 0x0000003a3f6e7239 */ /* 0x000fe200000014ff */
[----:B------:R-:W-:Y:S02]  /*7e80*/  IMAD R61, R74, R72, R61 ;  /* 0x000000484a3d7224 */ /* 0x000fe400078e023d */
[----:B------:R-:W-:Y:S01]  /*7e90*/  IMAD R67, R70, R67, RZ ;  /* 0x0000004346437224 */ /* 0x000fe200078e02ff */
[----:B------:R-:W-:Y:S01]  /*7ea0*/  I2IP.S8.S32.SAT R110, R57, R56, R110 ;  /* 0x00000038396e7239 */ /* 0x000fe2000000146e */
[-C--:B------:R-:W-:Y:S02]  /*7eb0*/  IMAD R62, R77, R72.reuse, R62 ;  /* 0x000000484d3e7224 */ /* 0x080fe400078e023e */
[----:B------:R-:W-:Y:S05]  /*7ec0*/  IMAD R67, R76, R72, R67 ;  /* 0x000000484c437224 */ /* 0x000fea00078e0243 */
[----:B------:R-:W-:Y:S04]  /*7ed0*/  I2IP.S8.S32.SAT R111, R67, R62, RZ ;  /* 0x0000003e436f7239 */ /* 0x000fe800000014ff */
[----:B------:R-:W-:Y:S05]  /*7ee0*/  I2IP.S8.S32.SAT R111, R61, R60, R111 ;  /* 0x0000003c3d6f7239 */ /* 0x000fea000000146f */
[----:B------:R1:W-:Y:S01]  /*7ef0*/  STS.128 [R155+0x4200], R108 ;  /* 0x0042006c9b007388 */ /* 0x0003e20000000c00 */
[----:B------:R-:W-:Y:S01]  /*7f00*/  @!PT LDS RZ, [RZ] ;  /* 0x00000000fffff984 */ /* 0x000fe20000000800 */
[----:B------:R-:W-:Y:S01]  /*7f10*/  @!PT LDS RZ, [RZ] ;  /* 0x00000000fffff984 */ /* 0x000fe20000000800 */
[----:B------:R-:W-:Y:S01]  /*7f20*/  @!PT LDS RZ, [RZ] ;  /* 0x00000000fffff984 */ /* 0x000fe20000000800 */
[----:B------:R-:W-:Y:S01]  /*7f30*/  @!PT LDS RZ, [RZ] ;  /* 0x00000000fffff984 */ /* 0x000fe20000000800 */
[----:B------:R2:W-:Y:S07]  /*7f40*/  MEMBAR.ALL.CTA ;  /* 0x0000000000007992 */ /* 0x0005ee0000008000 */
[----:B--2---:R-:W2:Y:S02]  /*7f50*/  FENCE.VIEW.ASYNC.S ;  /* 0x00000000000073c6 */ /* 0x004ea40000000000 */
[----:B--2---:R-:W-:Y:S06]  /*7f60*/  BAR.SYNC.DEFER_BLOCKING 0x1, 0x80 ;  /* 0x0042000000007b1d */ /* 0x004fec0000010000 */
[----:B------:R-:W-:Y:S05]  /*7f70*/  @P0 BRA `(.L_x_126) ;  /* 0x0000000000280947 */ /* 0x000fea0003800000 */
[----:B------:R-:W2:Y:S01]  /*7f80*/  LDCU.64 UR6, c[0x0][0x348] ;  /* 0x00006900ff0677ac */ /* 0x000ea20008000a00 */
[----:B------:R-:W-:Y:S01]  /*7f90*/  UIADD3 UR4, UPT, UPT, UR44, 0x4200, URZ ;  /* 0x000042002c047890 */ /* 0x000fe2000fffe0ff */
[----:B------:R-:W-:Y:S05]  /*7fa0*/  UMOV UR51, UR36 ;  /* 0x0000002400337c82 */ /* 0x000fea0008000000 */
[----:B------:R-:W-:Y:S04]  /*7fb0*/  MOV R153, UR4 ;  /* 0x0000000400997c02 */ /* 0x000fe80008000f00 */
[----:B------:R-:W-:Y:S01]  /*7fc0*/  R2UR UR48, R153 ;  /* 0x00000000993072ca */ /* 0x000fe200000e0000 */
[----:B--2---:R-:W-:Y:S04]  /*7fd0*/  UIADD3 UR4, UP0, UPT, UR6, 0x680, URZ ;  /* 0x0000068006047890 */ /* 0x004fe8000ff1e0ff */
[----:B------:R-:W-:Y:S09]  /*7fe0*/  UIADD3.X UR5, UPT, UPT, URZ, UR7, URZ, UP0, !UPT ;  /* 0x00000007ff057290 */ /* 0x000ff200087fe4ff */
[----:B------:R2:W-:Y:S01]  /*7ff0*/  UTMASTG.3D [UR48], [UR4] ;  /* 0x00000030040073b5 */ /* 0x0005e20008010000 */
[----:B------:R0:W-:Y:S01]  /*8000*/  UTMACMDFLUSH ;  /* 0x00000000000079b7 */ /* 0x0001e20000000000 */
[----:B--2---:R-:W-:Y:S04]  /*8010*/  DEPBAR.LE SB0, 0x1 ;  /* 0x000080400000791a */ /* 0x004fe80000000000 */
.L_x_126:
[----:B------:R-:W-:Y:S05]  /*8020*/  BSYNC.RECONVERGENT B0 ;  /* 0x0000000000007941 */ /* 0x000fea0003800200 */
.L_x_125:
[----:B------:R-:W-:Y:S06]  /*8030*/  BAR.SYNC.DEFER_BLOCKING 0x1, 0x80 ;  /* 0x0042000000007b1d */ /* 0x000fec0000010000 */
[----:B------:R-:W2:Y:S01]  /*8040*/  @P6 SYNCS.PHASECHK.TRANS64.TRYWAIT P0, [R114+URZ+0x100], R115 ;  /* 0x00010073720065a7 */ /* 0x000ea200080011ff */
[----:B------:R-:W-:Y:S01]  /*8050*/  BSSY B1, `(.L_x_127) ;  /* 0x0000023000017945 */ /* 0x000fe20003800000 */
[----:B--2---:R-:W-:Y:S03]  /*8060*/  @P6 SEL R78, RZ, 0x1, !P0 ;  /* 0x00000001ff4e6807 */ /* 0x004fe60004000000 */
[----:B------:R-:W-:Y:S05]  /*8070*/  @!P6 BRA `(.L_x_128) ;  /* 0x000000000080e947 */ /* 0x000fea0003800000 */
[----:B------:R-:W-:Y:S01]  /*8080*/  ISETP.NE.AND P1, PT, R79, RZ, PT ;  /* 0x000000ff4f00720c */ /* 0x000fe20003f25270 */
[----:B------:R-:W-:Y:S01]  /*8090*/  BSSY B0, `(.L_x_129) ;  /* 0x000000a000007945 */ /* 0x000fe20003800000 */
[----:B------:R-:W-:Y:S11]  /*80a0*/  ISETP.NE.AND P0, PT, R78, RZ, PT ;  /* 0x000000ff4e00720c */ /* 0x000ff60003f05270 */
[----:B------:R-:W-:Y:S04]  /*80b0*/  @P1 IMAD R113, R148, 0x2000, R113 ;  /* 0x0000200094711824 */ /* 0x000fe800078e0271 */
[--C-:B------:R-:W-:Y:S01]  /*80c0*/  @P1 IMAD.IADD R112, R112, 0x1, R113.reuse ;  /* 0x0000000170701824 */ /* 0x100fe200078e0271 */
[----:B------:R-:W-:Y:S01]  /*80d0*/  @P1 IADD3 R2, PT, PT, R152, R113, RZ ;  /* 0x0000007198021210 */ /* 0x000fe20007ffe0ff */
[----:B------:R-:W-:Y:S01]  /*80e0*/  @P1 IMAD.IADD R0, R151, 0x1, R113 ;  /* 0x0000000197001824 */ /* 0x000fe200078e0271 */
[----:B------:R-:W-:Y:S06]  /*80f0*/  @P0 BRA `(.L_x_130) ;  /* 0x00000000000c0947 */ /* 0x000fec0003800000 */
[----:B------:R-:W-:Y:S04]  /*8100*/  SHF.L.U32 R3, R146, 0x1f, RZ ;  /* 0x0000001f92037819 */ /* 0x000fe800000006ff */
[----:B------:R-:W2:Y:S02]  /*8110*/  SYNCS.PHASECHK.TRANS64.TRYWAIT P0, [R114+URZ+0x100], R3 ;  /* 0x00010003720075a7 */ /* 0x000ea400080011ff */
[----:B--2---:R-:W-:Y:S05]  /*8120*/  @!P0 BRA `(.L_x_131) ;  /* 0x00000024006c8947 */ /* 0x004fea0003800000 */
.L_x_130:
[----:B------:R-:W-:Y:S05]  /*8130*/  BSYNC B0 ;  /* 0x0000000000007941 */ /* 0x000fea0003800000 */
.L_x_129:
[----:B------:R-:W-:Y:S01]  /*8140*/  ISETP.NE.AND P0, PT, R79, RZ, PT ;  /* 0x000000ff4f00720c */ /* 0x000fe20003f05270 */
[----:B--2---:R-:W-:Y:S02]  /*8150*/  VIADD R114, R114, 0x110 ;  /* 0x0000011072727836 */ /* 0x004fe40000000000 */
[----:B------:R-:W-:Y:S02]  /*8160*/  IMAD.U32 R3, RZ, RZ, UR46 ;  /* 0x0000002eff037e24 */ /* 0x000fe4000f8e00ff */
[----:B------:R-:W-:Y:S03]  /*8170*/  VIADD R148, R148, 0x1 ;  /* 0x0000000194947836 */ /* 0x000fe60000000000 */
[----:B------:R-:W-:Y:S05]  /*8180*/  PRMT R3, R3, 0x654, R114 ;  /* 0x0000065403037816 */ /* 0x000fea0000000072 */
[----:B------:R2:W3:Y:S04]  /*8190*/  @P0 LDS.128 R80, [R113+0x200] ;  /* 0x0002000071500984 */ /* 0x0004e80000000c00 */
[----:B------:R2:W4:Y:S04]  /*81a0*/  @P0 LDS.128 R84, [R2+0x200] ;  /* 0x0002000002540984 */ /* 0x0005280000000c00 */
        /* <DEDUP_REMOVED lines=9> */
[----:B------:R-:W-:Y:S01]  /*8240*/  SEL R148, R148, RZ, P0 ;  /* 0x000000ff94947207 */ /* 0x000fe20000000000 */
[----:B-----5:R5:W-:Y:S02]  /*8250*/  SYNCS.ARRIVE.TRANS64.RED.A1T0 RZ, [R3+URZ], RZ ;  /* 0x000000ff03ff79a7 */ /* 0x020be400081004ff */
[----:B-----5:R-:W-:Y:S04]  /*8260*/  SEL R3, RZ, 0x1, P0 ;  /* 0x00000001ff037807 */ /* 0x020fe80000000000 */
[----:B--234-:R-:W-:Y:S02]  /*8270*/  LOP3.LUT R146, R146, R3, RZ, 0x3c, !PT ;  /* 0x0000000392927212 */ /* 0x01cfe400078e3cff */
.L_x_128:
[----:B------:R-:W-:Y:S05]  /*8280*/  BSYNC B1 ;  /* 0x0000000000017941 */ /* 0x000fea0003800000 */
.L_x_127:
[----:B------:R-:W-:Y:S05]  /*8290*/  VIADD R0, R71, 0x40 ;  /* 0x0000004047007836 */ /* 0x000fea0000000000 */
[----:B------:R-:W-:Y:S04]  /*82a0*/  SHF.R.U32.HI R0, RZ, 0x15, R0 ;  /* 0x00000015ff007819 */ /* 0x000fe80000011600 */
[----:B------:R-:W-:Y:S11]  /*82b0*/  LOP3.LUT P0, RZ, R0, 0x3, R141, 0x48, !PT ;  /* 0x0000000300ff7812 */ /* 0x000ff6000780488d */
[----:B------:R-:W-:Y:S02]  /*82c0*/  @!UPT UIADD3 URZ, UPT, UPT, URZ, URZ, URZ ;  /* 0x000000fffffff290 */ /* 0x000fe4000fffe0ff */
        /* <DEDUP_REMOVED lines=8> */
[----:B------:R-:W5:Y:S01]  /*8350*/  LDCU.64 UR4, c[0x4][0x10] ;  /* 0x01000200ff0477ac */ /* 0x000f620008000a00 */
[----:B--2---:R-:W-:Y:S01]  /*8360*/  MOV R5, UR9 ;  /* 0x0000000900057c02 */ /* 0x004fe20008000f00 */
[----:B------:R-:W-:Y:S01]  /*8370*/  IMAD.U32 R4, RZ, RZ, UR8 ;  /* 0x00000008ff047e24 */ /* 0x000fe2000f8e00ff */
[----:B---3--:R-:W-:Y:S01]  /*8380*/  MOV R7, UR7 ;  /* 0x0000000700077c02 */ /* 0x008fe20008000f00 */
[----:B------:R-:W-:Y:S01]  /*8390*/  IMAD.U32 R6, RZ, RZ, UR6 ;  /* 0x00000006ff067e24 */ /* 0x000fe2000f8e00ff */
[----:B-----5:R-:W-:Y:S01]  /*83a0*/  MOV R11, UR5 ;  /* 0x00000005000b7c02 */ /* 0x020fe20008000f00 */
[----:B------:R-:W-:Y:S02]  /*83b0*/  IMAD.U32 R10, RZ, RZ, UR4 ;  /* 0x00000004ff0a7e24 */ /* 0x000fe4000f8e00ff */
[----:B------:R-:W-:Y:S07]  /*83c0*/  LEPC R20, `(.L_x_132) ;  /* 0x000000001014794e */ /* 0x000fee0000000000 */
[----:B-1--4-:R-:W-:Y:S05]  /*83d0*/  CALL.ABS.NOINC R2 ;  /* 0x0000000002007343 */ /* 0x012fea0003c00000 */
.L_x_132:
[----:B------:R-:W-:Y:S01]  /*83e0*/  ISETP.NE.AND P0, PT, R154, RZ, PT ;  /* 0x000000ff9a00720c */ /* 0x000fe20003f05270 */
[----:B------:R-:W-:Y:S05]  /*83f0*/  WARPSYNC.ALL ;  /* 0x0000000000007948 */ /* 0x000fea0003800000 */
[----:B------:R-:W-:Y:S01]  /*8400*/  R2UR UR4, R71 ;  /* 0x00000000470472ca */ /* 0x000fe200000e0000 */
[----:B------:R-:W-:Y:S01]  /*8410*/  IMAD.U32 R130, R82, 0x10000, RZ ;  /* 0x0001000052827824 */ /* 0x000fe200078e00ff */
[C---:B------:R-:W-:Y:S01]  /*8420*/  SHF.L.U32 R75, R80.reuse, 0x10, RZ ;  /* 0x00000010504b7819 */ /* 0x040fe200000006ff */
[----:B------:R-:W-:Y:S01]  /*8430*/  IMAD.U32 R115, R87, 0x10000, RZ ;  /* 0x0001000057737824 */ /* 0x000fe200078e00ff */
[----:B------:R-:W-:Y:S01]  /*8440*/  PRMT R73, R80, 0x8880, RZ ;  /* 0x0000888050497816 */ /* 0x000fe200000000ff */
[----:B-1----:R-:W-:Y:S01]  /*8450*/  IMAD.U32 R104, R96, 0x10000, RZ ;  /* 0x0001000060687824 */ /* 0x002fe200078e00ff */
[----:B------:R-:W-:Y:S01]  /*8460*/  SHF.L.U32 R74, R80, 0x8, RZ ;  /* 0x00000008504a7819 */ /* 0x000fe200000006ff */
[----:B------:R-:W-:Y:S01]  /*8470*/  IMAD.SHL.U32 R123, R84, 0x100, RZ ;  /* 0x00000100547b7824 */ /* 0x000fe200078e00ff */
[----:B------:R-:W-:Y:S01]  /*8480*/  SHF.R.S32.HI R75, RZ, 0x18, R75 ;  /* 0x00000018ff4b7819 */ /* 0x000fe2000001144b */
[----:B------:R-:W-:Y:S01]  /*8490*/  IMAD.SHL.U32 R108, R93, 0x100, RZ ;  /* 0x000001005d6c7824 */ /* 0x000fe200078e00ff */
[----:B------:R-:W-:Y:S01]  /*84a0*/  SHF.R.S32.HI R74, RZ, 0x18, R74 ;  /* 0x00000018ff4a7819 */ /* 0x000fe2000001144a */
[----:B------:R-:W-:Y:S01]  /*84b0*/  BSSY.RECONVERGENT B0, `(.L_x_133) ;  /* 0x0000122000007945 */ /* 0x000fe20003800200 */
[----:B------:R-:W-:Y:S01]  /*84c0*/  SHF.R.S32.HI R76, RZ, 0x18, R80 ;  /* 0x00000018ff4c7819 */ /* 0x000fe20000011450 */
[----:B------:R-:W1:Y:S01]  /*84d0*/  LDTM.x64 R4, tmem[UR4+0x40] ;  /* 0x00004004000479ee */ /* 0x000e620008340000 */
[----:B------:R-:W-:Y:S01]  /*84e0*/  NOP ;  /* 0x0000000000007918 */ /* 0x000fe20000000000 */
[----:B------:R-:W-:Y:S02]  /*84f0*/  IADD3 R144, PT, PT, R144, 0x170, RZ ;  /* 0x0000017090907810 */ /* 0x000fe40007ffe0ff */
[C---:B------:R-:W-:Y:S02]  /*8500*/  PRMT R134, R81.reuse, 0x8880, RZ ;  /* 0x0000888051867816 */ /* 0x040fe400000000ff */
[----:B------:R-:W-:Y:S02]  /*8510*/  LOP3.LUT R144, R144, 0xfefffff8, RZ, 0xc0, !PT ;  /* 0xfefffff890907812 */ /* 0x000fe400078ec0ff */
[----:B------:R-:W-:Y:S02]  /*8520*/  SHF.L.U32 R133, R81, 0x10, RZ ;  /* 0x0000001051857819 */ /* 0x000fe400000006ff */
[----:B-1----:R1:W-:Y:S01]  /*8530*/  SYNCS.ARRIVE.TRANS64.RED.A1T0 RZ, [R144+URZ], RZ ;  /* 0x000000ff90ff79a7 */ /* 0x0023e200081004ff */
[----:B------:R-:W-:Y:S02]  /*8540*/  PRMT R131, R82, 0x8880, RZ ;  /* 0x0000888052837816 */ /* 0x000fe400000000ff */
[----:B------:R-:W-:Y:S02]  /*8550*/  SHF.R.S32.HI R77, RZ, 0x18, R81 ;  /* 0x00000018ff4d7819 */ /* 0x000fe40000011451 */
[C---:B------:R-:W-:Y:S02]  /*8560*/  PRMT R128, R83.reuse, 0x8880, RZ ;  /* 0x0000888053807816 */ /* 0x040fe400000000ff */
[----:B------:R-:W-:Y:S02]  /*8570*/  SHF.R.S32.HI R78, RZ, 0x18, R82 ;  /* 0x00000018ff4e7819 */ /* 0x000fe40000011452 */
[----:B------:R-:W-:Y:S02]  /*8580*/  SHF.L.U32 R127, R83, 0x10, RZ ;  /* 0x00000010537f7819 */ /* 0x000fe400000006ff */
[----:B------:R-:W-:Y:S02]  /*8590*/  PRMT R125, R84, 0x8880, RZ ;  /* 0x00008880547d7816 */ /* 0x000fe400000000ff */
[----:B------:R-:W-:Y:S01]  /*85a0*/  SHF.R.S32.HI R79, RZ, 0x18, R83 ;  /* 0x00000018ff4f7819 */ /* 0x000fe20000011453 */
[C---:B------:R-:W-:Y:S01]  /*85b0*/  IMAD R0, R70.reuse, R4, RZ ;  /* 0x0000000446007224 */ /* 0x040fe200078e02ff */
[----:B------:R-:W-:Y:S01]  /*85c0*/  SHF.R.S32.HI R4, RZ, 0x18, R133 ;  /* 0x00000018ff047819 */ /* 0x000fe20000011485 */
[----:B------:R-:W-:Y:S01]  /*85d0*/  IMAD R2, R70, R5, RZ ;  /* 0x0000000546027224 */ /* 0x000fe200078e02ff */
[----:B------:R-:W-:Y:S01]  /*85e0*/  SHF.L.U32 R124, R84, 0x10, RZ ;  /* 0x00000010547c7819 */ /* 0x000fe200000006ff */
[C---:B------:R-:W-:Y:S01]  /*85f0*/  IMAD R3, R70.reuse, R6, RZ ;  /* 0x0000000646037224 */ /* 0x040fe200078e02ff */
[----:B------:R-:W-:Y:S01]  /*8600*/  PRMT R122, R85, 0x8880, RZ ;  /* 0x00008880557a7816 */ /* 0x000fe200000000ff */
[-C--:B------:R-:W-:Y:S01]  /*8610*/  IMAD R0, R73, R72.reuse, R0 ;  /* 0x0000004849007224 */ /* 0x080fe200078e0200 */
[----:B------:R-:W-:Y:S01]  /*8620*/  SHF.L.U32 R121, R85, 0x10, RZ ;  /* 0x0000001055797819 */ /* 0x000fe200000006ff */
[----:B------:R-:W-:Y:S01]  /*8630*/  IMAD R7, R70, R7, RZ ;  /* 0x0000000746077224 */ /* 0x000fe200078e02ff */
[C---:B------:R-:W-:Y:S01]  /*8640*/  PRMT R119, R86.reuse, 0x8880, RZ ;  /* 0x0000888056777816 */ /* 0x040fe200000000ff */
[-C--:B------:R-:W-:Y:S01]  /*8650*/  IMAD R2, R75, R72.reuse, R2 ;  /* 0x000000484b027224 */ /* 0x080fe200078e0202 */
[----:B------:R-:W-:Y:S01]  /*8660*/  SHF.L.U32 R118, R86, 0x10, RZ ;  /* 0x0000001056767819 */ /* 0x000fe200000006ff */
[-C--:B------:R-:W-:Y:S01]  /*8670*/  IMAD R3, R74, R72.reuse, R3 ;  /* 0x000000484a037224 */ /* 0x080fe200078e0203 */
[----:B------:R-:W-:Y:S01]  /*8680*/  PRMT R116, R87, 0x8880, RZ ;  /* 0x0000888057747816 */ /* 0x000fe200000000ff */
[----:B------:R-:W-:Y:S01]  /*8690*/  IMAD R7, R76, R72, R7 ;  /* 0x000000484c077224 */ /* 0x000fe200078e0207 */
[----:B------:R-:W-:Y:S01]  /*86a0*/  PRMT R113, R92, 0x8880, RZ ;  /* 0x000088805c717816 */ /* 0x000fe200000000ff */
[----:B------:R-:W-:Y:S01]  /*86b0*/  IMAD R8, R70, R8, RZ ;  /* 0x0000000846087224 */ /* 0x000fe200078e02ff */
[----:B------:R-:W-:Y:S01]  /*86c0*/  SHF.L.U32 R112, R92, 0x10, RZ ;  /* 0x000000105c707819 */ /* 0x000fe200000006ff */
[C---:B------:R-:W-:Y:S01]  /*86d0*/  IMAD R9, R70.reuse, R9, RZ ;  /* 0x0000000946097224 */ /* 0x040fe200078e02ff */
[----:B------:R-:W-:Y:S01]  /*86e0*/  I2IP.S8.S32.SAT R159, R7, R3, RZ ;  /* 0x00000003079f7239 */ /* 0x000fe200000014ff */
[C---:B------:R-:W-:Y:S01]  /*86f0*/  IMAD R10, R70.reuse, R10, RZ ;  /* 0x0000000a460a7224 */ /* 0x040fe200078e02ff */
[----:B------:R-:W-:Y:S01]  /*8700*/  MOV R3, R134 ;  /* 0x0000008600037202 */ /* 0x000fe20000000f00 */
[C---:B------:R-:W-:Y:S01]  /*8710*/  IMAD R7, R70.reuse, R20, RZ ;  /* 0x0000001446077224 */ /* 0x040fe200078e02ff */
[----:B------:R-:W-:Y:S01]  /*8720*/  PRMT R110, R93, 0x8880, RZ ;  /* 0x000088805d6e7816 */ /* 0x000fe200000000ff */
[----:B------:R-:W-:Y:S01]  /*8730*/  IMAD R11, R70, R11, RZ ;  /* 0x0000000b460b7224 */ /* 0x000fe200078e02ff */
[----:B------:R-:W-:Y:S01]  /*8740*/  SHF.R.S32.HI R89, RZ, 0x18, R92 ;  /* 0x00000018ff597819 */ /* 0x000fe2000001145c */
[-C--:B------:R-:W-:Y:S01]  /*8750*/  IMAD R8, R3, R72.reuse, R8 ;  /* 0x0000004803087224 */ /* 0x080fe200078e0208 */
[----:B------:R-:W-:Y:S01]  /*8760*/  MOV R3, R131 ;  /* 0x0000008300037202 */ /* 0x000fe20000000f00 */
[----:B------:R-:W-:Y:S01]  /*8770*/  IMAD R9, R4, R72, R9 ;  /* 0x0000004804097224 */ /* 0x000fe200078e0209 */
[----:B------:R-:W-:Y:S01]  /*8780*/  SHF.R.S32.HI R4, RZ, 0x18, R130 ;  /* 0x00000018ff047819 */ /* 0x000fe20000011482 */
[C---:B------:R-:W-:Y:S01]  /*8790*/  IMAD R20, R70.reuse, R25, RZ ;  /* 0x0000001946147224 */ /* 0x040fe200078e02ff */
[----:B------:R-:W-:Y:S01]  /*87a0*/  SHF.L.U32 R109, R93, 0x10, RZ ;  /* 0x000000105d6d7819 */ /* 0x000fe200000006ff */
[----:B------:R-:W-:Y:S01]  /*87b0*/  IMAD R25, R70, R30, RZ ;  /* 0x0000001e46197224 */ /* 0x000fe200078e02ff */
[----:B------:R-:W-:Y:S01]  /*87c0*/  PRMT R107, R94, 0x8880, RZ ;  /* 0x000088805e6b7816 */ /* 0x000fe200000000ff */
[C---:B------:R-:W-:Y:S01]  /*87d0*/  IMAD R12, R70.reuse, R12, RZ ;  /* 0x0000000c460c7224 */ /* 0x040fe200078e02ff */
[----:B------:R-:W-:Y:S01]  /*87e0*/  SHF.R.S32.HI R91, RZ, 0x18, R93 ;  /* 0x00000018ff5b7819 */ /* 0x000fe2000001145d */
[----:B------:R-:W-:Y:S01]  /*87f0*/  IMAD R6, R70, R19, RZ ;  /* 0x0000001346067224 */ /* 0x000fe200078e02ff */
[----:B------:R-:W-:Y:S01]  /*8800*/  SHF.L.U32 R105, R94, 0x10, RZ ;  /* 0x000000105e697819 */ /* 0x000fe200000006ff */
[C---:B------:R-:W-:Y:S01]  /*8810*/  IMAD R30, R70.reuse, R35, RZ ;  /* 0x00000023461e7224 */ /* 0x040fe200078e02ff */
[C---:B------:R-:W-:Y:S01]  /*8820*/  PRMT R101, R95.reuse, 0x8880, RZ ;  /* 0x000088805f657816 */ /* 0x040fe200000000ff */
[C---:B------:R-:W-:Y:S01]  /*8830*/  IMAD R19, R70.reuse, R24, RZ ;  /* 0x0000001846137224 */ /* 0x040fe200078e02ff */
[----:B------:R-:W-:Y:S01]  /*8840*/  SHF.R.S32.HI R93, RZ, 0x18, R94 ;  /* 0x00000018ff5d7819 */ /* 0x000fe2000001145e */
[C---:B------:R-:W-:Y:S01]  /*8850*/  IMAD R35, R70.reuse, R40, RZ ;  /* 0x0000002846237224 */ /* 0x040fe200078e02ff */
[----:B------:R-:W-:Y:S01]  /*8860*/  SHF.L.U32 R100, R95, 0x10, RZ ;  /* 0x000000105f647819 */ /* 0x000fe200000006ff */
[----:B------:R-:W-:Y:S01]  /*8870*/  IMAD R13, R70, R13, RZ ;  /* 0x0000000d460d7224 */ /* 0x000fe200078e02ff */
[----:B------:R-:W-:Y:S01]  /*8880*/  PRMT R106, R96, 0x8880, RZ ;  /* 0x00008880606a7816 */ /* 0x000fe200000000ff */
[C---:B------:R-:W-:Y:S01]  /*8890*/  IMAD R24, R70.reuse, R29, RZ ;  /* 0x0000001d46187224 */ /* 0x040fe200078e02ff */
[----:B------:R-:W-:Y:S01]  /*88a0*/  SHF.R.S32.HI R73, RZ, 0x18, R96 ;  /* 0x00000018ff497819 */ /* 0x000fe20000011460 */
[C---:B------:R-:W-:Y:S01]  /*88b0*/  IMAD R40, R70.reuse, R45, RZ ;  /* 0x0000002d46287224 */ /* 0x040fe200078e02ff */
[----:B------:R-:W-:Y:S01]  /*88c0*/  SHF.L.U32 R90, R97, 0x10, RZ ;  /* 0x00000010615a7819 */ /* 0x000fe200000006ff */
[C---:B------:R-:W-:Y:S01]  /*88d0*/  IMAD R29, R70.reuse, R34, RZ ;  /* 0x00000022461d7224 */ /* 0x040fe200078e02ff */
[----:B------:R-:W-:Y:S01]  /*88e0*/  SHF.R.S32.HI R75, RZ, 0x18, R97 ;  /* 0x00000018ff4b7819 */ /* 0x000fe20000011461 */
[C---:B------:R-:W-:Y:S01]  /*88f0*/  IMAD R45, R70.reuse, R50, RZ ;  /* 0x00000032462d7224 */ /* 0x040fe200078e02ff */
[C---:B------:R-:W-:Y:S01]  /*8900*/  PRMT R80, R99.reuse, 0x8880, RZ ;  /* 0x0000888063507816 */ /* 0x040fe200000000ff */
[C---:B------:R-:W-:Y:S01]  /*8910*/  IMAD R14, R70.reuse, R14, RZ ;  /* 0x0000000e460e7224 */ /* 0x040fe200078e02ff */
[----:B------:R-:W-:Y:S01]  /*8920*/  SHF.L.U32 R76, R99, 0x10, RZ ;  /* 0x00000010634c7819 */ /* 0x000fe200000006ff */
[C---:B------:R-:W-:Y:S01]  /*8930*/  IMAD R34, R70.reuse, R39, RZ ;  /* 0x0000002746227224 */ /* 0x040fe200078e02ff */
[----:B------:R-:W-:Y:S01]  /*8940*/  SHF.L.U32 R132, R81, 0x8, RZ ;  /* 0x0000000851847819 */ /* 0x000fe200000006ff */
[C---:B------:R-:W-:Y:S01]  /*8950*/  IMAD R50, R70.reuse, R55, RZ ;  /* 0x0000003746327224 */ /* 0x040fe200078e02ff */
[----:B------:R-:W-:Y:S01]  /*8960*/  SHF.R.S32.HI R81, RZ, 0x18, R84 ;  /* 0x00000018ff517819 */ /* 0x000fe20000011454 */
[C---:B------:R-:W-:Y:S01]  /*8970*/  IMAD R39, R70.reuse, R44, RZ ;  /* 0x0000002c46277224 */ /* 0x040fe200078e02ff */
[----:B------:R-:W-:Y:S01]  /*8980*/  SHF.R.S32.HI R5, RZ, 0x18, R132 ;  /* 0x00000018ff057819 */ /* 0x000fe20000011484 */
[----:B------:R-:W-:Y:S01]  /*8990*/  IMAD R55, R70, R60, RZ ;  /* 0x0000003c46377224 */ /* 0x000fe200078e02ff */
[----:B------:R-:W-:Y:S01]  /*89a0*/  SHF.L.U32 R84, R98, 0x10, RZ ;  /* 0x0000001062547819 */ /* 0x000fe200000006ff */
[----:B------:R-:W-:Y:S01]  /*89b0*/  IMAD R15, R70, R15, RZ ;  /* 0x0000000f460f7224 */ /* 0x000fe200078e02ff */
[----:B------:R-:W-:Y:S01]  /*89c0*/  SHF.L.U32 R129, R82, 0x8, RZ ;  /* 0x0000000852817819 */ /* 0x000fe200000006ff */
[-C--:B------:R-:W-:Y:S01]  /*89d0*/  IMAD R10, R5, R72.reuse, R10 ;  /* 0x00000048050a7224 */ /* 0x080fe200078e020a */
[----:B------:R-:W-:Y:S01]  /*89e0*/  SHF.L.U32 R126, R83, 0x8, RZ ;  /* 0x00000008537e7819 */ /* 0x000fe200000006ff */
[-C--:B------:R-:W-:Y:S01]  /*89f0*/  IMAD R11, R77, R72.reuse, R11 ;  /* 0x000000484d0b7224 */ /* 0x080fe200078e020b */
[----:B------:R-:W-:Y:S01]  /*8a00*/  SHF.R.S32.HI R5, RZ, 0x18, R129 ;  /* 0x00000018ff057819 */ /* 0x000fe20000011481 */
[-C--:B------:R-:W-:Y:S01]  /*8a10*/  IMAD R12, R3, R72.reuse, R12 ;  /* 0x00000048030c7224 */ /* 0x080fe200078e020c */
[----:B------:R-:W-:Y:S01]  /*8a20*/  SHF.R.S32.HI R83, RZ, 0x18, R85 ;  /* 0x00000018ff537819 */ /* 0x000fe20000011455 */
[----:B------:R-:W-:Y:S01]  /*8a30*/  IMAD R13, R4, R72, R13 ;  /* 0x00000048040d7224 */ /* 0x000fe200078e020d */
[----:B------:R-:W-:Y:S01]  /*8a40*/  SHF.L.U32 R120, R85, 0x8, RZ ;  /* 0x0000000855787819 */ /* 0x000fe200000006ff */
[C---:B------:R-:W-:Y:S01]  /*8a50*/  IMAD R44, R70.reuse, R49, RZ ;  /* 0x00000031462c7224 */ /* 0x040fe200078e02ff */
[----:B------:R-:W-:Y:S01]  /*8a60*/  SHF.R.S32.HI R85, RZ, 0x18, R86 ;  /* 0x00000018ff557819 */ /* 0x000fe20000011456 */
[C---:B------:R-:W-:Y:S01]  /*8a70*/  IMAD R60, R70.reuse, R65, RZ ;  /* 0x00000041463c7224 */ /* 0x040fe200078e02ff */
[----:B------:R-:W-:Y:S01]  /*8a80*/  I2IP.S8.S32.SAT R65, R11, R10, RZ ;  /* 0x0000000a0b417239 */ /* 0x000fe200000014ff */
[C---:B------:R-:W-:Y:S01]  /*8a90*/  IMAD R49, R70.reuse, R54, RZ ;  /* 0x0000003646317224 */ /* 0x040fe200078e02ff */
[----:B------:R-:W-:Y:S01]  /*8aa0*/  SHF.R.S32.HI R11, RZ, 0x18, R127 ;  /* 0x00000018ff0b7819 */ /* 0x000fe2000001147f */
[----:B------:R-:W-:Y:S01]  /*8ab0*/  IMAD R14, R5, R72, R14 ;  /* 0x00000048050e7224 */ /* 0x000fe200078e020e */
[----:B------:R-:W-:Y:S01]  /*8ac0*/  I2IP.S8.S32.SAT R65, R9, R8, R65 ;  /* 0x0000000809417239 */ /* 0x000fe20000001441 */
[C---:B------:R-:W-:Y:S01]  /*8ad0*/  IMAD R3, R70.reuse, R16, RZ ;  /* 0x0000001046037224 */ /* 0x040fe200078e02ff */
[----:B------:R-:W-:Y:S01]  /*8ae0*/  SHF.R.S32.HI R9, RZ, 0x18, R124 ;  /* 0x00000018ff097819 */ /* 0x000fe2000001147c */
[----:B------:R-:W-:Y:S01]  /*8af0*/  IMAD R54, R70, R59, RZ ;  /* 0x0000003b46367224 */ /* 0x000fe200078e02ff */
[----:B------:R-:W-:Y:S01]  /*8b00*/  SHF.R.S32.HI R8, RZ, 0x18, R123 ;  /* 0x00000018ff087819 */ /* 0x000fe2000001147b */
[----:B------:R-:W-:Y:S01]  /*8b10*/  IMAD.MOV.U32 R10, RZ, RZ, R128 ;  /* 0x000000ffff0a7224 */ /* 0x000fe200078e0080 */
[----:B------:R-:W-:Y:S01]  /*8b20*/  SHF.L.U32 R117, R86, 0x8, RZ ;  /* 0x0000000856757819 */ /* 0x000fe200000006ff */
[----:B------:R-:W-:Y:S01]  /*8b30*/  IMAD R59, R70, R64, RZ ;  /* 0x00000040463b7224 */ /* 0x000fe200078e02ff */
[----:B------:R-:W-:Y:S01]  /*8b40*/  I2IP.S8.S32.SAT R64, R2, R0, R159 ;  /* 0x0000000002407239 */ /* 0x000fe2000000149f */
[----:B------:R-:W-:Y:S01]  /*8b50*/  IMAD R15, R78, R72, R15 ;  /* 0x000000484e0f7224 */ /* 0x000fe200078e020f */
[----:B------:R-:W-:Y:S01]  /*8b60*/  MOV R2, R125 ;  /* 0x0000007d00027202 */ /* 0x000fe20000000f00 */
[C---:B------:R-:W-:Y:S01]  /*8b70*/  IMAD R4, R70.reuse, R17, RZ ;  /* 0x0000001146047224 */ /* 0x040fe200078e02ff */
        /* <DEDUP_REMOVED lines=8> */
[----:B------:R-:W-:Y:S01]  /*8c00*/  MOV R0, R122 ;  /* 0x0000007a00007202 */ /* 0x000fe20000000f00 */
[----:B------:R-:W-:Y:S01]  /*8c10*/  IMAD R16, R70, R21, RZ ;  /* 0x0000001546107224 */ /* 0x000fe200078e02ff */
[----:B------:R-:W-:Y:S01]  /*8c20*/  SHF.R.S32.HI R87, RZ, 0x18, R87 ;  /* 0x00000018ff577819 */ /* 0x000fe20000011457 */
[----:B------:R-:W-:Y:S01]  /*8c30*/  IMAD R6, R79, R72, R6 ;  /* 0x000000484f067224 */ /* 0x000fe200078e0206 */
[----:B------:R-:W-:Y:S01]  /*8c40*/  SHF.L.U32 R111, R92, 0x8, RZ ;  /* 0x000000085c6f7819 */ /* 0x000fe200000006ff */
[----:B------:R-:W-:Y:S01]  /*8c50*/  IMAD R17, R70, R22, RZ ;  /* 0x0000001646117224 */ /* 0x000fe200078e02ff */
[----:B------:R-:W-:Y:S01]  /*8c60*/  PRMT R92, R97, 0x8880, RZ ;  /* 0x00008880615c7816 */ /* 0x000fe200000000ff */
[-C--:B------:R-:W-:Y:S01]  /*8c70*/  IMAD R7, R2, R72.reuse, R7 ;  /* 0x0000004802077224 */ /* 0x080fe200078e0207 */
[----:B------:R-:W-:Y:S01]  /*8c80*/  I2IP.S8.S32.SAT R5, R6, R5, RZ ;  /* 0x0000000506057239 */ /* 0x000fe200000014ff */
[----:B------:R-:W-:Y:S01]  /*8c90*/  IMAD R18, R70, R23, RZ ;  /* 0x0000001746127224 */ /* 0x000fe200078e02ff */
[----:B------:R-:W-:Y:S01]  /*8ca0*/  SHF.R.S32.HI R2, RZ, 0x18, R120 ;  /* 0x00000018ff027819 */ /* 0x000fe20000011478 */
[-C--:B------:R-:W-:Y:S01]  /*8cb0*/  IMAD R16, R9, R72.reuse, R16 ;  /* 0x0000004809107224 */ /* 0x080fe200078e0210 */
[----:B------:R-:W-:Y:S01]  /*8cc0*/  SHF.R.S32.HI R9, RZ, 0x18, R121 ;  /* 0x00000018ff097819 */ /* 0x000fe20000011479 */
[----:B------:R-:W-:Y:S01]  /*8cd0*/  IMAD R17, R8, R72, R17 ;  /* 0x0000004808117224 */ /* 0x000fe200078e0211 */
[----:B------:R-:W-:Y:S01]  /*8ce0*/  SHF.L.U32 R102, R94, 0x8, RZ ;  /* 0x000000085e667819 */ /* 0x000fe200000006ff */
[C---:B------:R-:W-:Y:S01]  /*8cf0*/  IMAD R22, R70.reuse, R27, RZ ;  /* 0x0000001b46167224 */ /* 0x040fe200078e02ff */
[----:B------:R-:W-:Y:S01]  /*8d00*/  SHF.L.U32 R94, R95, 0x8, RZ ;  /* 0x000000085f5e7819 */ /* 0x000fe200000006ff */
[----:B------:R-:W-:Y:S01]  /*8d10*/  IMAD R27, R70, R32, RZ ;  /* 0x00000020461b7224 */ /* 0x000fe200078e02ff */
[----:B------:R-:W-:Y:S01]  /*8d20*/  SHF.R.S32.HI R95, RZ, 0x18, R95 ;  /* 0x00000018ff5f7819 */ /* 0x000fe2000001145f */
[----:B------:R-:W-:Y:S01]  /*8d30*/  IMAD R18, R81, R72, R18 ;  /* 0x0000004851127224 */ /* 0x000fe200078e0212 */
[----:B------:R-:W-:Y:S01]  /*8d40*/  SHF.L.U32 R103, R96, 0x8, RZ ;  /* 0x0000000860677819 */ /* 0x000fe200000006ff */
[C---:B------:R-:W-:Y:S01]  /*8d50*/  IMAD R32, R70.reuse, R37, RZ ;  /* 0x0000002546207224 */ /* 0x040fe200078e02ff */
[----:B------:R-:W-:Y:S01]  /*8d60*/  SHF.L.U32 R88, R97, 0x8, RZ ;  /* 0x0000000861587819 */ /* 0x000fe200000006ff */
[----:B------:R-:W-:Y:S01]  /*8d70*/  IMAD R21, R70, R26, RZ ;  /* 0x0000001a46157224 */ /* 0x000fe200078e02ff */
[----:B------:R-:W-:Y:S01]  /*8d80*/  I2IP.S8.S32.SAT R17, R18, R17, RZ ;  /* 0x0000001112117239 */ /* 0x000fe200000014ff */
[----:B------:R-:W-:Y:S01]  /*8d90*/  IMAD R37, R70, R42, RZ ;  /* 0x0000002a46257224 */ /* 0x000fe200078e02ff */
[----:B------:R-:W-:Y:S01]  /*8da0*/  SHF.R.S32.HI R97, RZ, 0x18, R98 ;  /* 0x00000018ff617819 */ /* 0x000fe20000011462 */
[----:B------:R-:W-:Y:S01]  /*8db0*/  IMAD R19, R0, R72, R19 ;  /* 0x0000004800137224 */ /* 0x000fe200078e0213 */
[----:B------:R-:W-:Y:S01]  /*8dc0*/  I2IP.S8.S32.SAT R16, R16, R7, R17 ;  /* 0x0000000710107239 */ /* 0x000fe20000001411 */
[C---:B------:R-:W-:Y:S01]  /*8dd0*/  IMAD R42, R70.reuse, R47, RZ ;  /* 0x0000002f462a7224 */ /* 0x040fe200078e02ff */
[----:B------:R-:W-:Y:S01]  /*8de0*/  MOV R0, R119 ;  /* 0x0000007700007202 */ /* 0x000fe20000000f00 */
[C---:B------:R-:W-:Y:S01]  /*8df0*/  IMAD R47, R70.reuse, R52, RZ ;  /* 0x00000034462f7224 */ /* 0x040fe200078e02ff */
[----:B------:R-:W-:Y:S01]  /*8e00*/  SHF.L.U32 R74, R99, 0x8, RZ ;  /* 0x00000008634a7819 */ /* 0x000fe200000006ff */
[----:B------:R-:W-:Y:S01]  /*8e10*/  IMAD R20, R9, R72, R20 ;  /* 0x0000004809147224 */ /* 0x000fe200078e0214 */
[----:B------:R-:W-:Y:S01]  /*8e20*/  SHF.R.S32.HI R99, RZ, 0x18, R99 ;  /* 0x00000018ff637819 */ /* 0x000fe20000011463 */
[----:B------:R-:W-:Y:S01]  /*8e30*/  IMAD R52, R70, R57, RZ ;  /* 0x0000003946347224 */ /* 0x000fe200078e02ff */
[----:B------:R-:W-:Y:S01]  /*8e40*/  IADD3 R68, PT, PT, R68, 0x1, RZ ;  /* 0x0000000144447810 */ /* 0x000fe20007ffe0ff */
[C---:B------:R-:W-:Y:S02]  /*8e50*/  IMAD R23, R70.reuse, R28, RZ ;  /* 0x0000001c46177224 */ /* 0x040fe400078e02ff */
[----:B------:R-:W-:Y:S02]  /*8e60*/  IMAD R57, R70, R62, RZ ;  /* 0x0000003e46397224 */ /* 0x000fe400078e02ff */
[----:B------:R-:W-:Y:S01]  /*8e70*/  IMAD R21, R2, R72, R21 ;  /* 0x0000004802157224 */ /* 0x000fe200078e0215 */
[----:B------:R-:W-:Y:S01]  /*8e80*/  MOV R2, R116 ;  /* 0x0000007400027202 */ /* 0x000fe20000000f00 */
[----:B------:R-:W-:Y:S01]  /*8e90*/  IMAD R62, R70, R67, RZ ;  /* 0x00000043463e7224 */ /* 0x000fe200078e02ff */
[----:B------:R-:W-:Y:S01]  /*8ea0*/  I2IP.S8.S32.SAT R67, R4, R3, R5 ;  /* 0x0000000304437239 */ /* 0x000fe20000001405 */
[-C--:B------:R-:W-:Y:S01]  /*8eb0*/  IMAD R22, R83, R72.reuse, R22 ;  /* 0x0000004853167224 */ /* 0x080fe200078e0216 */
[----:B------:R-:W-:Y:S01]  /*8ec0*/  SHF.R.S32.HI R3, RZ, 0x18, R118 ;  /* 0x00000018ff037819 */ /* 0x000fe20000011476 */
[-C--:B------:R-:W-:Y:S01]  /*8ed0*/  IMAD R23, R0, R72.reuse, R23 ;  /* 0x0000004800177224 */ /* 0x080fe200078e0217 */
[----:B------:R-:W-:Y:S01]  /*8ee0*/  SHF.R.S32.HI R0, RZ, 0x18, R117 ;  /* 0x00000018ff007819 */ /* 0x000fe20000011475 */
[----:B------:R-:W-:Y:S01]  /*8ef0*/  IMAD R26, R70, R31, RZ ;  /* 0x0000001f461a7224 */ /* 0x000fe200078e02ff */
[----:B------:R-:W-:Y:S01]  /*8f00*/  I2IP.S8.S32.SAT R17, R22, R21, RZ ;  /* 0x0000001516117239 */ /* 0x000fe200000014ff */
[-C--:B------:R-:W-:Y:S01]  /*8f10*/  IMAD R24, R3, R72.reuse, R24 ;  /* 0x0000004803187224 */ /* 0x080fe200078e0218 */
[----:B------:R-:W-:Y:S01]  /*8f20*/  SHF.R.S32.HI R3, RZ, 0x18, R115 ;  /* 0x00000018ff037819 */ /* 0x000fe20000011473 */
[-C--:B------:R-:W-:Y:S01]  /*8f30*/  IMAD R25, R0, R72.reuse, R25 ;  /* 0x0000004800197224 */ /* 0x080fe200078e0219 */
[----:B------:R-:W-:Y:S01]  /*8f40*/  I2IP.S8.S32.SAT R17, R20, R19, R17 ;  /* 0x0000001314117239 */ /* 0x000fe20000001411 */
[----:B------:R-:W-:Y:S01]  /*8f50*/  IMAD R28, R70, R33, RZ ;  /* 0x00000021461c7224 */ /* 0x000fe200078e02ff */
[----:B------:R-:W-:Y:S01]  /*8f60*/  SHF.R.S32.HI R4, RZ, 0x18, R114 ;  /* 0x00000018ff047819 */ /* 0x000fe20000011472 */
[-C--:B------:R-:W-:Y:S02]  /*8f70*/  IMAD R26, R85, R72.reuse, R26 ;  /* 0x00000048551a7224 */ /* 0x080fe400078e021a */
[----:B------:R-:W-:Y:S01]  /*8f80*/  IMAD R27, R2, R72, R27 ;  /* 0x00000048021b7224 */ /* 0x000fe200078e021b */
[----:B------:R-:W-:Y:S01]  /*8f90*/  MOV R2, R110 ;  /* 0x0000006e00027202 */ /* 0x000fe20000000f00 */
[----:B------:R-:W-:Y:S01]  /*8fa0*/  IMAD R28, R3, R72, R28 ;  /* 0x00000048031c7224 */ /* 0x000fe200078e021c */
[----:B------:R-:W-:Y:S01]  /*8fb0*/  I2IP.S8.S32.SAT R18, R26, R25, RZ ;  /* 0x000000191a127239 */ /* 0x000fe200000014ff */
[----:B------:R-:W-:Y:S01]  /*8fc0*/  IMAD R31, R70, R36, RZ ;  /* 0x00000024461f7224 */ /* 0x000fe200078e02ff */
[----:B------:R-:W-:Y:S01]  /*8fd0*/  SHF.R.S32.HI R3, RZ, 0x18, R112 ;  /* 0x00000018ff037819 */ /* 0x000fe20000011470 */
[-C--:B------:R-:W-:Y:S01]  /*8fe0*/  IMAD R29, R4, R72.reuse, R29 ;  /* 0x00000048041d7224 */ /* 0x080fe200078e021d */
[----:B------:R-:W-:Y:S01]  /*8ff0*/  I2IP.S8.S32.SAT R18, R24, R23, R18 ;  /* 0x0000001718127239 */ /* 0x000fe20000001412 */
[----:B------:R-:W-:Y:S01]  /*9000*/  IMAD.MOV.U32 R0, RZ, RZ, R113 ;  /* 0x000000ffff007224 */ /* 0x000fe200078e0071 */
[----:B------:R-:W-:Y:S01]  /*9010*/  SHF.R.S32.HI R4, RZ, 0x18, R108 ;  /* 0x00000018ff047819 */ /* 0x000fe2000001146c */
[-C--:B------:R-:W-:Y:S02]  /*9020*/  IMAD R30, R87, R72.reuse, R30 ;  /* 0x00000048571e7224 */ /* 0x080fe400078e021e */
[----:B------:R-:W-:Y:S01]  /*9030*/  IMAD R31, R0, R72, R31 ;  /* 0x00000048001f7224 */ /* 0x000fe200078e021f */
        /* <DEDUP_REMOVED lines=8> */
[----:B------:R-:W-:Y:S01]  /*90c0*/  MOV R0, R107 ;  /* 0x0000006b00007202 */ /* 0x000fe20000000f00 */
[-C--:B------:R-:W-:Y:S02]  /*90d0*/  IMAD R34, R89, R72.reuse, R34 ;  /* 0x0000004859227224 */ /* 0x080fe400078e0222 */
[-C--:B------:R-:W-:Y:S01]  /*90e0*/  IMAD R35, R2, R72.reuse, R35 ;  /* 0x0000004802237224 */ /* 0x080fe200078e0223 */
[----:B------:R-:W-:Y:S01]  /*90f0*/  MOV R2, R101 ;  /* 0x0000006500027202 */ /* 0x000fe20000000f00 */
[----:B------:R-:W-:Y:S01]  /*9100*/  IMAD R38, R70, R43, RZ ;  /* 0x0000002b46267224 */ /* 0x000fe200078e02ff */
[----:B------:R-:W-:Y:S01]  /*9110*/  I2IP.S8.S32.SAT R33, R34, R33, RZ ;  /* 0x0000002122217239 */ /* 0x000fe200000014ff */
[-C--:B------:R-:W-:Y:S01]  /*9120*/  IMAD R36, R3, R72.reuse, R36 ;  /* 0x0000004803247224 */ /* 0x080fe200078e0224 */
[----:B------:R-:W-:Y:S01]  /*9130*/  SHF.R.S32.HI R3, RZ, 0x18, R105 ;  /* 0x00000018ff037819 */ /* 0x000fe20000011469 */
[-C--:B------:R-:W-:Y:S01]  /*9140*/  IMAD R37, R4, R72.reuse, R37 ;  /* 0x0000004804257224 */ /* 0x080fe200078e0225 */
[----:B------:R-:W-:Y:S01]  /*9150*/  I2IP.S8.S32.SAT R32, R32, R31, R33 ;  /* 0x0000001f20207239 */ /* 0x000fe20000001421 */
        /* <DEDUP_REMOVED lines=8> */
[----:B------:R-:W-:Y:S01]  /*91e0*/  IMAD R43, R70, R48, RZ ;  /* 0x00000030462b7224 */ /* 0x000fe200078e02ff */
[----:B------:R-:W-:Y:S01]  /*91f0*/  I2IP.S8.S32.SAT R33, R36, R35, R37 ;  /* 0x0000002324217239 */ /* 0x000fe20000001425 */
[----:B------:R-:W-:Y:S01]  /*9200*/  IMAD R41, R0, R72, R41 ;  /* 0x0000004800297224 */ /* 0x000fe200078e0229 */
[----:B------:R-:W-:Y:S01]  /*9210*/  MOV R0, R106 ;  /* 0x0000006a00007202 */ /* 0x000fe20000000f00 */
[-C--:B------:R-:W-:Y:S02]  /*9220*/  IMAD R42, R93, R72.reuse, R42 ;  /* 0x000000485d2a7224 */ /* 0x080fe400078e022a */
        /* <DEDUP_REMOVED lines=11> */
[-C--:B------:R-:W-:Y:S02]  /*92e0*/  IMAD R47, R0, R72.reuse, R47 ;  /* 0x00000048002f7224 */ /* 0x080fe400078e022f */
[----:B------:R-:W-:Y:S01]  /*92f0*/  IMAD R48, R3, R72, R48 ;  /* 0x0000004803307224 */ /* 0x000fe200078e0230 */
[----:B------:R-:W-:Y:S01]  /*9300*/  SHF.R.S32.HI R3, RZ, 0x18, R90 ;  /* 0x00000018ff037819 */ /* 0x000fe2000001145a */
[----:B------:R-:W-:Y:S01]  /*9310*/  IMAD R51, R70, R56, RZ ;  /* 0x0000003846337224 */ /* 0x000fe200078e02ff */
[----:B------:R-:W-:Y:S01]  /*9320*/  I2IP.S8.S32.SAT R35, R46, R45, RZ ;  /* 0x0000002d2e237239 */ /* 0x000fe200000014ff */
[-C--:B------:R-:W-:Y:S01]  /*9330*/  IMAD R49, R2, R72.reuse, R49 ;  /* 0x0000004802317224 */ /* 0x080fe200078e0231 */
[----:B------:R-:W-:Y:S01]  /*9340*/  SHF.R.S32.HI R2, RZ, 0x18, R88 ;  /* 0x00000018ff027819 */ /* 0x000fe20000011458 */
[----:B------:R-:W-:Y:S01]  /*9350*/  IMAD.MOV.U32 R0, RZ, RZ, R92 ;  /* 0x000000ffff007224 */ /* 0x000fe200078e005c */
[----:B------:R-:W-:Y:S01]  /*9360*/  I2IP.S8.S32.SAT R35, R44, R43, R35 ;  /* 0x0000002b2c237239 */ /* 0x000fe20000001423 */
[-C--:B------:R-:W-:Y:S02]  /*9370*/  IMAD R50, R73, R72.reuse, R50 ;  /* 0x0000004849327224 */ /* 0x080fe400078e0232 */
[----:B------:R-:W-:Y:S01]  /*9380*/  IMAD R51, R0, R72, R51 ;  /* 0x0000004800337224 */ /* 0x000fe200078e0233 */
[----:B------:R-:W-:Y:S01]  /*9390*/  MOV R0, R86 ;  /* 0x0000005600007202 */ /* 0x000fe20000000f00 */
[----:B------:R-:W-:Y:S01]  /*93a0*/  IMAD R53, R70, R58, RZ ;  /* 0x0000003a46357224 */ /* 0x000fe200078e02ff */
[----:B------:R-:W-:Y:S01]  /*93b0*/  I2IP.S8.S32.SAT R49, R50, R49, RZ ;  /* 0x0000003132317239 */ /* 0x000fe200000014ff */
[-C--:B------:R-:W-:Y:S01]  /*93c0*/  IMAD R52, R3, R72.reuse, R52 ;  /* 0x0000004803347224 */ /* 0x080fe200078e0234 */
[----:B------:R-:W-:Y:S01]  /*93d0*/  SHF.R.S32.HI R3, RZ, 0x18, R84 ;  /* 0x00000018ff037819 */ /* 0x000fe20000011454 */
[----:B------:R-:W-:Y:S01]  /*93e0*/  IMAD R53, R2, R72, R53 ;  /* 0x0000004802357224 */ /* 0x000fe200078e0235 */
[----:B------:R-:W-:Y:S01]  /*93f0*/  MOV R2, R80 ;  /* 0x0000005000027202 */ /* 0x000fe20000000f00 */
[----:B------:R-:W-:Y:S01]  /*9400*/  IMAD.SHL.U32 R82, R98, 0x100, RZ ;  /* 0x0000010062527824 */ /* 0x000fe200078e00ff */
[----:B------:R-:W-:Y:S01]  /*9410*/  I2IP.S8.S32.SAT R48, R48, R47, R49 ;  /* 0x0000002f30307239 */ /* 0x000fe20000001431 */
[----:B------:R-:W-:Y:S02]  /*9420*/  IMAD R54, R75, R72, R54 ;  /* 0x000000484b367224 */ /* 0x000fe400078e0236 */
[C---:B------:R-:W-:Y:S02]  /*9430*/  IMAD R56, R70.reuse, R61, RZ ;  /* 0x0000003d46387224 */ /* 0x040fe400078e02ff */
[----:B------:R-:W-:Y:S01]  /*9440*/  IMAD R61, R70, R66, RZ ;  /* 0x00000042463d7224 */ /* 0x000fe200078e02ff */
[----:B------:R-:W-:Y:S01]  /*9450*/  I2IP.S8.S32.SAT R66, R13, R12, R14 ;  /* 0x0000000c0d427239 */ /* 0x000fe2000000140e */
[-C--:B------:R-:W-:Y:S01]  /*9460*/  IMAD R55, R0, R72.reuse, R55 ;  /* 0x0000004800377224 */ /* 0x080fe200078e0237 */
[----:B------:R-:W-:Y:S01]  /*9470*/  SHF.R.S32.HI R0, RZ, 0x18, R82 ;  /* 0x00000018ff007819 */ /* 0x000fe20000011452 */
[-C--:B------:R-:W-:Y:S01]  /*9480*/  IMAD R56, R3, R72.reuse, R56 ;  /* 0x0000004803387224 */ /* 0x080fe200078e0238 */
[----:B------:R-:W-:Y:S01]  /*9490*/  I2IP.S8.S32.SAT R49, R54, R53, RZ ;  /* 0x0000003536317239 */ /* 0x000fe200000014ff */
[----:B------:R1:W-:Y:S01]  /*94a0*/  STS.128 [R135+UR44+0x6200], R64 ;  /* 0x0062004087007988 */ /* 0x0003e20008000c2c */
[----:B------:R-:W-:Y:S01]  /*94b0*/  IMAD R58, R70, R63, RZ ;  /* 0x0000003f463a7224 */ /* 0x000fe200078e02ff */
[----:B------:R-:W-:Y:S01]  /*94c0*/  SHF.R.S32.HI R3, RZ, 0x18, R76 ;  /* 0x00000018ff037819 */ /* 0x000fe2000001144c */
[-C--:B------:R-:W-:Y:S01]  /*94d0*/  IMAD R57, R0, R72.reuse, R57 ;  /* 0x0000004800397224 */ /* 0x080fe200078e0239 */
[----:B------:R-:W-:Y:S01]  /*94e0*/  I2IP.S8.S32.SAT R49, R52, R51, R49 ;  /* 0x0000003334317239 */ /* 0x000fe20000001431 */
[-C--:B------:R-:W-:Y:S02]  /*94f0*/  IMAD R58, R97, R72.reuse, R58 ;  /* 0x00000048613a7224 */ /* 0x080fe400078e023a */
[-C--:B------:R-:W-:Y:S01]  /*9500*/  IMAD R59, R2, R72.reuse, R59 ;  /* 0x00000048023b7224 */ /* 0x080fe200078e023b */
[----:B------:R1:W-:Y:S01]  /*9510*/  STS.128 [R157+0x6200], R16 ;  /* 0x006200109d007388 */ /* 0x0003e20000000c00 */
[-C--:B------:R-:W-:Y:S01]  /*9520*/  IMAD R60, R3, R72.reuse, R60 ;  /* 0x00000048033c7224 */ /* 0x080fe200078e023c */
[----:B------:R-:W-:Y:S01]  /*9530*/  I2IP.S8.S32.SAT R50, R58, R57, RZ ;  /* 0x000000393a327239 */ /* 0x000fe200000014ff */
[-C--:B------:R-:W-:Y:S02]  /*9540*/  IMAD R61, R4, R72.reuse, R61 ;  /* 0x00000048043d7224 */ /* 0x080fe400078e023d */
[----:B------:R-:W-:Y:S01]  /*9550*/  IMAD R62, R99, R72, R62 ;  /* 0x00000048633e7224 */ /* 0x000fe200078e023e */
[----:B------:R-:W-:Y:S02]  /*9560*/  I2IP.S8.S32.SAT R50, R56, R55, R50 ;  /* 0x0000003738327239 */ /* 0x000fe40000001432 */
[----:B------:R1:W-:Y:S02]  /*9570*/  STS.128 [R156+0x6200], R32 ;  /* 0x006200209c007388 */ /* 0x0003e40000000c00 */
        /* <DEDUP_REMOVED lines=12> */
[----:B------:R-:W-:Y:S02]  /*9640*/  UIADD3 UR9, UPT, UPT, UR49, 0x40, URZ ;  /* 0x0000004031097890 */ /* 0x000fe4000fffe0ff */
[----:B------:R-:W-:Y:S01]  /*9650*/  UIADD3 UR8, UPT, UPT, UR44, 0x6200, URZ ;  /* 0x000062002c087890 */ /* 0x000fe2000fffe0ff */
[----:B------:R-:W-:Y:S01]  /*9660*/  UMOV UR10, UR50 ;  /* 0x00000032000a7c82 */ /* 0x000fe20008000000 */
[----:B------:R-:W-:Y:S01]  /*9670*/  UMOV UR11, UR36 ;  /* 0x00000024000b7c82 */ /* 0x000fe20008000000 */
[----:B--2---:R-:W-:Y:S04]  /*9680*/  UIADD3 UR4, UP0, UPT, UR6, 0x680, URZ ;  /* 0x0000068006047890 */ /* 0x004fe8000ff1e0ff */
[----:B------:R-:W-:Y:S09]  /*9690*/  UIADD3.X UR5, UPT, UPT, URZ, UR7, URZ, UP0, !UPT ;  /* 0x00000007ff057290 */ /* 0x000ff200087fe4ff */
[----:B------:R2:W-:Y:S01]  /*96a0*/  UTMASTG.3D [UR8], [UR4] ;  /* 0x00000008040073b5 */ /* 0x0005e20008010000 */
[----:B------:R0:W-:Y:S01]  /*96b0*/  UTMACMDFLUSH ;  /* 0x00000000000079b7 */ /* 0x0001e20000000000 */
[----:B--2---:R-:W-:Y:S04]  /*96c0*/  DEPBAR.LE SB0, 0x1 ;  /* 0x000080400000791a */ /* 0x004fe80000000000 */
.L_x_134:
[----:B------:R-:W-:Y:S05]  /*96d0*/  BSYNC.RECONVERGENT B0 ;  /* 0x0000000000007941 */ /* 0x000fea0003800200 */
.L_x_133:
[----:B------:R-:W-:Y:S01]  /*96e0*/  R2UR UR4, R142 ;  /* 0x000000008e0472ca */ /* 0x000fe200000e0000 */
[----:B------:R-:W-:Y:S01]  /*96f0*/  BAR.SYNC.DEFER_BLOCKING 0x1, 0x80 ;  /* 0x0042000000007b1d */ /* 0x000fe20000010000 */
[----:B------:R-:W-:Y:S01]  /*9700*/  ISETP.NE.AND P0, PT, R145, 0x2, PT ;  /* 0x000000029100780c */ /* 0x000fe20003f05270 */
[----:B------:R-:W-:Y:S01]  /*9710*/  UISETP.NE.AND UP0, UPT, UR45, URZ, UPT ;  /* 0x000000ff2d00728c */ /* 0x000fe2000bf05270 */
[C---:B------:R-:W-:Y:S01]  /*9720*/  ISETP.NE.AND P1, PT, R68.reuse, 0x4, PT ;  /* 0x000000044400780c */ /* 0x040fe20003f25270 */
[----:B------:R-:W-:Y:S01]  /*9730*/  UIADD3 UR20, UPT, UPT, UR38, UR63, URZ ;  /* 0x0000003f26147290 */ /* 0x000fe2000fffe0ff */
[----:B------:R-:W-:Y:S02]  /*9740*/  SEL R2, RZ, 0x1, P0 ;  /* 0x00000001ff027807 */ /* 0x000fe40000000000 */
[----:B------:R-:W-:Y:S02]  /*9750*/  SEL R0, RZ, 0x1, P1 ;  /* 0x00000001ff007807 */ /* 0x000fe40000800000 */
[----:B------:R-:W-:Y:S02]  /*9760*/  LOP3.LUT R147, R147, R2, RZ, 0x3c, !PT ;  /* 0x0000000293937212 */ /* 0x000fe400078e3cff */
[----:B------:R-:W-:Y:S01]  /*9770*/  LOP3.LUT R149, R149, R0, RZ, 0x3c, !PT ;  /* 0x0000000095957212 */ /* 0x000fe200078e3cff */
[----:B------:R-:W-:Y:S01]  /*9780*/  UIADD3 UR30, UPT, UPT, UR37, UR4, URZ ;  /* 0x00000004251e7290 */ /* 0x000fe2000fffe0ff */
[----:B------:R-:W-:Y:S02]  /*9790*/  SEL R145, R145, RZ, P0 ;  /* 0x000000ff91917207 */ /* 0x000fe40000000000 */
[----:B------:R-:W-:Y:S01]  /*97a0*/  SEL R68, R68, RZ, P1 ;  /* 0x000000ff44447207 */ /* 0x000fe20000800000 */
[----:B------:R-:W-:Y:S01]  /*97b0*/  UMOV UR36, UR59 ;  /* 0x0000003b00247c82 */ /* 0x000fe20008000000 */
[----:B------:R-:W-:Y:S07]  /*97c0*/  BRA.U UP0, `(.L_x_135) ;  /* 0xffffffc500287547 */ /* 0x000fee000b83ffff */
[----:B------:R-:W-:Y:S05]  /*97d0*/  EXIT ;  /* 0x000000000000794d */ /* 0x000fea0003800000 */
.L_x_25:
[----:B---3--:R3:W4:Y:S02]  /*97e0*/  SYNCS.PHASECHK.TRANS64.TRYWAIT P0, [R3+URZ+0x1a0], R2 ;  /* 0x0001a002030075a7 */ /* 0x00872400080011ff */
[----:B----4-:R-:W-:Y:S05]  /*97f0*/  @!P0 NANOSLEEP.SYNCS 0x989680 ;  /* 0x009896800000895d */ /* 0x010fea0003900000 */
[----:B------:R-:W4:Y:S02]  /*9800*/  @!P0 SYNCS.PHASECHK.TRANS64 P0, [R3+URZ+0x1a0], R2 ;  /* 0x0001a002030085a7 */ /* 0x000f2400080010ff */
[----:B----4-:R-:W-:Y:S05]  /*9810*/  @!P0 BRA `(.L_x_25) ;  /* 0xfffffffc00f08947 */ /* 0x010fea000383ffff */
[----:B------:R-:W-:Y:S05]  /*9820*/  BRA `(.L_x_136) ;  /* 0xffffff8000d87947 */ /* 0x000fea000383ffff */
.L_x_28:
[----:B--2---:R-:W-:-:S07]  /*9830*/  MOV R0, UR33 ;  /* 0x0000002100007c02 */ /* 0x004fce0008000f00 */
.L_x_137:
[----:B--2---:R2:W3:Y:S02]  /*9840*/  SYNCS.PHASECHK.TRANS64.TRYWAIT P0, [R0+URZ+0x80], R3 ;  /* 0x00008003000075a7 */ /* 0x0044e400080011ff */
[----:B---3--:R-:W-:Y:S05]  /*9850*/  @!P0 NANOSLEEP.SYNCS 0x989680 ;  /* 0x009896800000895d */ /* 0x008fea0003900000 */
[----:B------:R-:W3:Y:S02]  /*9860*/  @!P0 SYNCS.PHASECHK.TRANS64 P0, [R0+URZ+0x80], R3 ;  /* 0x00008003000085a7 */ /* 0x000ee400080010ff */
[----:B---3--:R-:W-:Y:S05]  /*9870*/  @!P0 BRA `(.L_x_137) ;  /* 0xfffffffc00f08947 */ /* 0x008fea000383ffff */
[----:B------:R-:W-:Y:S05]  /*9880*/  BRA `(.L_x_27) ;  /* 0xffffff8400307947 */ /* 0x000fea000383ffff */
.L_x_35:
[----:B-1----:R-:W-:-:S07]  /*9890*/  MOV R0, UR17 ;  /* 0x0000001100007c02 */ /* 0x002fce0008000f00 */
.L_x_138:
[----:B-1----:R1:W2:Y:S02]  /*98a0*/  SYNCS.PHASECHK.TRANS64.TRYWAIT P0, [R0+URZ+0x80], R3 ;  /* 0x00008003000075a7 */ /* 0x0022a400080011ff */
[----:B--2---:R-:W-:Y:S05]  /*98b0*/  @!P0 NANOSLEEP.SYNCS 0x989680 ;  /* 0x009896800000895d */ /* 0x004fea0003900000 */
[----:B------:R-:W2:Y:S02]  /*98c0*/  @!P0 SYNCS.PHASECHK.TRANS64 P0, [R0+URZ+0x80], R3 ;  /* 0x00008003000085a7 */ /* 0x000ea400080010ff */
[----:B--2---:R-:W-:Y:S05]  /*98d0*/  @!P0 BRA `(.L_x_138) ;  /* 0xfffffffc00f08947 */ /* 0x004fea000383ffff */
[----:B------:R-:W-:Y:S05]  /*98e0*/  BRA `(.L_x_34) ;  /* 0xffffff8400f07947 */ /* 0x000fea000383ffff */
.L_x_40:
[----:B-1----:R1:W2:Y:S02]  /*98f0*/  SYNCS.PHASECHK.TRANS64.TRYWAIT P0, [R3+URZ+0x130], R0 ;  /* 0x00013000030075a7 */ /* 0x0022a400080011ff */
[----:B--2---:R-:W-:Y:S05]  /*9900*/  @!P0 NANOSLEEP.SYNCS 0x989680 ;  /* 0x009896800000895d */ /* 0x004fea0003900000 */
[----:B------:R-:W2:Y:S02]  /*9910*/  @!P0 SYNCS.PHASECHK.TRANS64 P0, [R3+URZ+0x130], R0 ;  /* 0x00013000030085a7 */ /* 0x000ea400080010ff */
[----:B--2---:R-:W-:Y:S05]  /*9920*/  @!P0 BRA `(.L_x_40) ;  /* 0xfffffffc00f08947 */ /* 0x004fea000383ffff */
[----:B------:R-:W-:Y:S05]  /*9930*/  BRA `(.L_x_139) ;  /* 0xffffff8800987947 */ /* 0x000fea000383ffff */
.L_x_44:
[----:B-1----:R-:W-:-:S07]  /*9940*/  MOV R0, UR4 ;  /* 0x0000000400007c02 */ /* 0x002fce0008000f00 */
.L_x_140:
[----:B-1----:R1:W2:Y:S02]  /*9950*/  SYNCS.PHASECHK.TRANS64.TRYWAIT P0, [R0+URZ], R3 ;  /* 0x00000003000075a7 */ /* 0x0022a400080011ff */
[----:B--2---:R-:W-:Y:S05]  /*9960*/  @!P0 NANOSLEEP.SYNCS 0x989680 ;  /* 0x009896800000895d */ /* 0x004fea0003900000 */
[----:B------:R-:W2:Y:S02]  /*9970*/  @!P0 SYNCS.PHASECHK.TRANS64 P0, [R0+URZ], R3 ;  /* 0x00000003000085a7 */ /* 0x000ea400080010ff */
[----:B--2---:R-:W-:Y:S05]  /*9980*/  @!P0 BRA `(.L_x_140) ;  /* 0xfffffffc00f08947 */ /* 0x004fea000383ffff */
[----:B------:R-:W-:Y:S05]  /*9990*/  BRA `(.L_x_141) ;  /* 0xffffff9000407947 */ /* 0x000fea000383ffff */
.L_x_45:
[----:B------:R-:W-:-:S07]  /*99a0*/  MOV R0, UR5 ;  /* 0x0000000500007c02 */ /* 0x000fce0008000f00 */
.L_x_142:
[----:B-1----:R1:W2:Y:S02]  /*99b0*/  SYNCS.PHASECHK.TRANS64.TRYWAIT P0, [R0+URZ], R3 ;  /* 0x00000003000075a7 */ /* 0x0022a400080011ff */
[----:B--2---:R-:W-:Y:S05]  /*99c0*/  @!P0 NANOSLEEP.SYNCS 0x989680 ;  /* 0x009896800000895d */ /* 0x004fea0003900000 */
[----:B------:R-:W2:Y:S02]  /*99d0*/  @!P0 SYNCS.PHASECHK.TRANS64 P0, [R0+URZ], R3 ;  /* 0x00000003000085a7 */ /* 0x000ea400080010ff */
[----:B--2---:R-:W-:Y:S05]  /*99e0*/  @!P0 BRA `(.L_x_142) ;  /* 0xfffffffc00f08947 */ /* 0x004fea000383ffff */
[----:B------:R-:W-:Y:S05]  /*99f0*/  BRA `(.L_x_143) ;  /* 0xffffff90004c7947 */ /* 0x000fea000383ffff */
.L_x_46:
[----:B------:R-:W-:-:S07]  /*9a00*/  MOV R0, UR5 ;  /* 0x0000000500007c02 */ /* 0x000fce0008000f00 */
.L_x_144:
[----:B-1----:R1:W2:Y:S02]  /*9a10*/  SYNCS.PHASECHK.TRANS64.TRYWAIT P0, [R0+URZ], R3 ;  /* 0x00000003000075a7 */ /* 0x0022a400080011ff */
[----:B--2---:R-:W-:Y:S05]  /*9a20*/  @!P0 NANOSLEEP.SYNCS 0x989680 ;  /* 0x009896800000895d */ /* 0x004fea0003900000 */
[----:B------:R-:W2:Y:S02]  /*9a30*/  @!P0 SYNCS.PHASECHK.TRANS64 P0, [R0+URZ], R3 ;  /* 0x00000003000085a7 */ /* 0x000ea400080010ff */
[----:B--2---:R-:W-:Y:S05]  /*9a40*/  @!P0 BRA `(.L_x_144) ;  /* 0xfffffffc00f08947 */ /* 0x004fea000383ffff */
[----:B------:R-:W-:Y:S05]  /*9a50*/  BRA `(.L_x_145) ;  /* 0xffffff9000587947 */ /* 0x000fea000383ffff */
.L_x_47:
[----:B------:R-:W-:-:S07]  /*9a60*/  MOV R0, UR5 ;  /* 0x0000000500007c02 */ /* 0x000fce0008000f00 */
.L_x_146:
[----:B-1----:R1:W2:Y:S02]  /*9a70*/  SYNCS.PHASECHK.TRANS64.TRYWAIT P0, [R0+URZ], R3 ;  /* 0x00000003000075a7 */ /* 0x0022a400080011ff */
[----:B--2---:R-:W-:Y:S05]  /*9a80*/  @!P0 NANOSLEEP.SYNCS 0x989680 ;  /* 0x009896800000895d */ /* 0x004fea0003900000 */
[----:B------:R-:W2:Y:S02]  /*9a90*/  @!P0 SYNCS.PHASECHK.TRANS64 P0, [R0+URZ], R3 ;  /* 0x00000003000085a7 */ /* 0x000ea400080010ff */
[----:B--2---:R-:W-:Y:S05]  /*9aa0*/  @!P0 BRA `(.L_x_146) ;  /* 0xfffffffc00f08947 */ /* 0x004fea000383ffff */
[----:B------:R-:W-:Y:S05]  /*9ab0*/  BRA `(.L_x_147) ;  /* 0xffffff9000647947 */ /* 0x000fea000383ffff */
.L_x_48:
[----:B------:R-:W-:-:S07]  /*9ac0*/  MOV R0, UR5 ;  /* 0x0000000500007c02 */ /* 0x000fce0008000f00 */
.L_x_148:
[----:B-1----:R1:W2:Y:S02]  /*9ad0*/  SYNCS.PHASECHK.TRANS64.TRYWAIT P0, [R0+URZ], R3 ;  /* 0x00000003000075a7 */ /* 0x0022a400080011ff */
[----:B--2---:R-:W-:Y:S05]  /*9ae0*/  @!P0 NANOSLEEP.SYNCS 0x989680 ;  /* 0x009896800000895d */ /* 0x004fea0003900000 */
[----:B------:R-:W2:Y:S02]  /*9af0*/  @!P0 SYNCS.PHASECHK.TRANS64 P0, [R0+URZ], R3 ;  /* 0x00000003000085a7 */ /* 0x000ea400080010ff */
[----:B--2---:R-:W-:Y:S05]  /*9b00*/  @!P0 BRA `(.L_x_148) ;  /* 0xfffffffc00f08947 */ /* 0x004fea000383ffff */
[----:B------:R-:W-:Y:S05]  /*9b10*/  BRA `(.L_x_149) ;  /* 0xffffff9000707947 */ /* 0x000fea000383ffff */
.L_x_49:
[----:B------:R-:W-:-:S07]  /*9b20*/  MOV R0, UR5 ;  /* 0x0000000500007c02 */ /* 0x000fce0008000f00 */
.L_x_150:
[----:B-1----:R1:W2:Y:S02]  /*9b30*/  SYNCS.PHASECHK.TRANS64.TRYWAIT P0, [R0+URZ], R3 ;  /* 0x00000003000075a7 */ /* 0x0022a400080011ff */
[----:B--2---:R-:W-:Y:S05]  /*9b40*/  @!P0 NANOSLEEP.SYNCS 0x989680 ;  /* 0x009896800000895d */ /* 0x004fea0003900000 */
[----:B------:R-:W2:Y:S02]  /*9b50*/  @!P0 SYNCS.PHASECHK.TRANS64 P0, [R0+URZ], R3 ;  /* 0x00000003000085a7 */ /* 0x000ea400080010ff */
[----:B--2---:R-:W-:Y:S05]  /*9b60*/  @!P0 BRA `(.L_x_150) ;  /* 0xfffffffc00f08947 */ /* 0x004fea000383ffff */
[----:B------:R-:W-:Y:S05]  /*9b70*/  BRA `(.L_x_151) ;  /* 0xffffff90007c7947 */ /* 0x000fea000383ffff */
.L_x_50:
[----:B------:R-:W-:-:S07]  /*9b80*/  MOV R0, UR5 ;  /* 0x0000000500007c02 */ /* 0x000fce0008000f00 */
.L_x_152:
[----:B-1----:R1:W2:Y:S02]  /*9b90*/  SYNCS.PHASECHK.TRANS64.TRYWAIT P0, [R0+URZ], R3 ;  /* 0x00000003000075a7 */ /* 0x0022a400080011ff */
[----:B--2---:R-:W-:Y:S05]  /*9ba0*/  @!P0 NANOSLEEP.SYNCS 0x989680 ;  /* 0x009896800000895d */ /* 0x004fea0003900000 */
[----:B------:R-:W2:Y:S02]  /*9bb0*/  @!P0 SYNCS.PHASECHK.TRANS64 P0, [R0+URZ], R3 ;  /* 0x00000003000085a7 */ /* 0x000ea400080010ff */
[----:B--2---:R-:W-:Y:S05]  /*9bc0*/  @!P0 BRA `(.L_x_152) ;  /* 0xfffffffc00f08947 */ /* 0x004fea000383ffff */
[----:B------:R-:W-:Y:S05]  /*9bd0*/  BRA `(.L_x_153) ;  /* 0xffffff9000887947 */ /* 0x000fea000383ffff */
.L_x_51:
[----:B------:R-:W-:-:S07]  /*9be0*/  MOV R0, UR5 ;  /* 0x0000000500007c02 */ /* 0x000fce0008000f00 */
.L_x_154:
[----:B-1----:R1:W2:Y:S02]  /*9bf0*/  SYNCS.PHASECHK.TRANS64.TRYWAIT P0, [R0+URZ], R3 ;  /* 0x00000003000075a7 */ /* 0x0022a400080011ff */
[----:B--2---:R-:W-:Y:S05]  /*9c00*/  @!P0 NANOSLEEP.SYNCS 0x989680 ;  /* 0x009896800000895d */ /* 0x004fea0003900000 */
[----:B------:R-:W2:Y:S02]  /*9c10*/  @!P0 SYNCS.PHASECHK.TRANS64 P0, [R0+URZ], R3 ;  /* 0x00000003000085a7 */ /* 0x000ea400080010ff */
[----:B--2---:R-:W-:Y:S05]  /*9c20*/  @!P0 BRA `(.L_x_154) ;  /* 0xfffffffc00f08947 */ /* 0x004fea000383ffff */
[----:B------:R-:W-:Y:S05]  /*9c30*/  BRA `(.L_x_155) ;  /* 0xffffff9000947947 */ /* 0x000fea000383ffff */
.L_x_52:
[----:B------:R-:W-:-:S07]  /*9c40*/  MOV R0, UR5 ;  /* 0x0000000500007c02 */ /* 0x000fce0008000f00 */
.L_x_156:
[----:B-1----:R1:W2:Y:S02]  /*9c50*/  SYNCS.PHASECHK.TRANS64.TRYWAIT P0, [R0+URZ], R3 ;  /* 0x00000003000075a7 */ /* 0x0022a400080011ff */
[----:B--2---:R-:W-:Y:S05]  /*9c60*/  @!P0 NANOSLEEP.SYNCS 0x989680 ;  /* 0x009896800000895d */ /* 0x004fea0003900000 */
[----:B------:R-:W2:Y:S02]  /*9c70*/  @!P0 SYNCS.PHASECHK.TRANS64 P0, [R0+URZ], R3 ;  /* 0x00000003000085a7 */ /* 0x000ea400080010ff */
[----:B--2---:R-:W-:Y:S05]  /*9c80*/  @!P0 BRA `(.L_x_156) ;  /* 0xfffffffc00f08947 */ /* 0x004fea000383ffff */
[----:B------:R-:W-:Y:S05]  /*9c90*/  BRA `(.L_x_157) ;  /* 0xffffff9000a07947 */ /* 0x000fea000383ffff */
.L_x_53:
[----:B------:R-:W-:-:S07]  /*9ca0*/  MOV R0, UR5 ;  /* 0x0000000500007c02 */ /* 0x000fce0008000f00 */
.L_x_158:
[----:B-1----:R1:W2:Y:S02]  /*9cb0*/  SYNCS.PHASECHK.TRANS64.TRYWAIT P0, [R0+URZ], R3 ;  /* 0x00000003000075a7 */ /* 0x0022a400080011ff */
[----:B--2---:R-:W-:Y:S05]  /*9cc0*/  @!P0 NANOSLEEP.SYNCS 0x989680 ;  /* 0x009896800000895d */ /* 0x004fea0003900000 */
[----:B------:R-:W2:Y:S02]  /*9cd0*/  @!P0 SYNCS.PHASECHK.TRANS64 P0, [R0+URZ], R3 ;  /* 0x00000003000085a7 */ /* 0x000ea400080010ff */
[----:B--2---:R-:W-:Y:S05]  /*9ce0*/  @!P0 BRA `(.L_x_158) ;  /* 0xfffffffc00f08947 */ /* 0x004fea000383ffff */
[----:B------:R-:W-:Y:S05]  /*9cf0*/  BRA `(.L_x_159) ;  /* 0xffffff9000ac7947 */ /* 0x000fea000383ffff */
.L_x_54:
[----:B------:R-:W-:-:S07]  /*9d00*/  MOV R0, UR5 ;  /* 0x0000000500007c02 */ /* 0x000fce0008000f00 */
.L_x_160:
[----:B-1----:R1:W2:Y:S02]  /*9d10*/  SYNCS.PHASECHK.TRANS64.TRYWAIT P0, [R0+URZ], R3 ;  /* 0x00000003000075a7 */ /* 0x0022a400080011ff */
[----:B--2---:R-:W-:Y:S05]  /*9d20*/  @!P0 NANOSLEEP.SYNCS 0x989680 ;  /* 0x009896800000895d */ /* 0x004fea0003900000 */
[----:B------:R-:W2:Y:S02]  /*9d30*/  @!P0 SYNCS.PHASECHK.TRANS64 P0, [R0+URZ], R3 ;  /* 0x00000003000085a7 */ /* 0x000ea400080010ff */
[----:B--2---:R-:W-:Y:S05]  /*9d40*/  @!P0 BRA `(.L_x_160) ;  /* 0xfffffffc00f08947 */ /* 0x004fea000383ffff */
[----:B------:R-:W-:Y:S05]  /*9d50*/  BRA `(.L_x_161) ;  /* 0xffffff9000b87947 */ /* 0x000fea000383ffff */
.L_x_55:
[----:B------:R-:W-:-:S07]  /*9d60*/  MOV R0, UR5 ;  /* 0x0000000500007c02 */ /* 0x000fce0008000f00 */
.L_x_162:
[----:B-1----:R1:W2:Y:S02]  /*9d70*/  SYNCS.PHASECHK.TRANS64.TRYWAIT P0, [R0+URZ], R3 ;  /* 0x00000003000075a7 */ /* 0x0022a400080011ff */
[----:B--2---:R-:W-:Y:S05]  /*9d80*/  @!P0 NANOSLEEP.SYNCS 0x989680 ;  /* 0x009896800000895d */ /* 0x004fea0003900000 */
[----:B------:R-:W2:Y:S02]  /*9d90*/  @!P0 SYNCS.PHASECHK.TRANS64 P0, [R0+URZ], R3 ;  /* 0x00000003000085a7 */ /* 0x000ea400080010ff */
[----:B--2---:R-:W-:Y:S05]  /*9da0*/  @!P0 BRA `(.L_x_162) ;  /* 0xfffffffc00f08947 */ /* 0x004fea000383ffff */
[----:B------:R-:W-:Y:S05]  /*9db0*/  BRA `(.L_x_163) ;  /* 0xffffff9000c47947 */ /* 0x000fea000383ffff */
.L_x_56:
[----:B------:R-:W-:-:S07]  /*9dc0*/  MOV R0, UR5 ;  /* 0x0000000500007c02 */ /* 0x000fce0008000f00 */
.L_x_164:
[----:B-1----:R1:W2:Y:S02]  /*9dd0*/  SYNCS.PHASECHK.TRANS64.TRYWAIT P0, [R0+URZ], R3 ;  /* 0x00000003000075a7 */ /* 0x0022a400080011ff */
[----:B--2---:R-:W-:Y:S05]  /*9de0*/  @!P0 NANOSLEEP.SYNCS 0x989680 ;  /* 0x009896800000895d */ /* 0x004fea0003900000 */
[----:B------:R-:W2:Y:S02]  /*9df0*/  @!P0 SYNCS.PHASECHK.TRANS64 P0, [R0+URZ], R3 ;  /* 0x00000003000085a7 */ /* 0x000ea400080010ff */
[----:B--2---:R-:W-:Y:S05]  /*9e00*/  @!P0 BRA `(.L_x_164) ;  /* 0xfffffffc00f08947 */ /* 0x004fea000383ffff */
[----:B------:R-:W-:Y:S05]  /*9e10*/  BRA `(.L_x_165) ;  /* 0xffffff9000d07947 */ /* 0x000fea000383ffff */
.L_x_57:
[----:B------:R-:W-:-:S07]  /*9e20*/  MOV R0, UR5 ;  /* 0x0000000500007c02 */ /* 0x000fce0008000f00 */
.L_x_166:
[----:B-1----:R1:W2:Y:S02]  /*9e30*/  SYNCS.PHASECHK.TRANS64.TRYWAIT P0, [R0+URZ], R3 ;  /* 0x00000003000075a7 */ /* 0x0022a400080011ff */
[----:B--2---:R-:W-:Y:S05]  /*9e40*/  @!P0 NANOSLEEP.SYNCS 0x989680 ;  /* 0x009896800000895d */ /* 0x004fea0003900000 */
[----:B------:R-:W2:Y:S02]  /*9e50*/  @!P0 SYNCS.PHASECHK.TRANS64 P0, [R0+URZ], R3 ;  /* 0x00000003000085a7 */ /* 0x000ea400080010ff */
[----:B--2---:R-:W-:Y:S05]  /*9e60*/  @!P0 BRA `(.L_x_166) ;  /* 0xfffffffc00f08947 */ /* 0x004fea000383ffff */
[----:B------:R-:W-:Y:S05]  /*9e70*/  BRA `(.L_x_167) ;  /* 0xffffff9000dc7947 */ /* 0x000fea000383ffff */
.L_x_58:
[----:B------:R-:W-:-:S07]  /*9e80*/  MOV R0, UR5 ;  /* 0x0000000500007c02 */ /* 0x000fce0008000f00 */
.L_x_168:
[----:B-1----:R1:W2:Y:S02]  /*9e90*/  SYNCS.PHASECHK.TRANS64.TRYWAIT P0, [R0+URZ], R3 ;  /* 0x00000003000075a7 */ /* 0x0022a400080011ff */
[----:B--2---:R-:W-:Y:S05]  /*9ea0*/  @!P0 NANOSLEEP.SYNCS 0x989680 ;  /* 0x009896800000895d */ /* 0x004fea0003900000 */
[----:B------:R-:W2:Y:S02]  /*9eb0*/  @!P0 SYNCS.PHASECHK.TRANS64 P0, [R0+URZ], R3 ;  /* 0x00000003000085a7 */ /* 0x000ea400080010ff */
[----:B--2---:R-:W-:Y:S05]  /*9ec0*/  @!P0 BRA `(.L_x_168) ;  /* 0xfffffffc00f08947 */ /* 0x004fea000383ffff */
[----:B------:R-:W-:Y:S05]  /*9ed0*/  BRA `(.L_x_169) ;  /* 0xffffff9000e87947 */ /* 0x000fea000383ffff */
.L_x_61:
[----:B--2---:R2:W3:Y:S02]  /*9ee0*/  SYNCS.PHASECHK.TRANS64.TRYWAIT P0, [R2+URZ+0x190], R5 ;  /* 0x00019005020075a7 */ /* 0x0044e400080011ff */
[----:B---3--:R-:W-:Y:S05]  /*9ef0*/  @!P0 NANOSLEEP.SYNCS 0x989680 ;  /* 0x009896800000895d */ /* 0x008fea0003900000 */
[----:B------:R-:W3:Y:S02]  /*9f00*/  @!P0 SYNCS.PHASECHK.TRANS64 P0, [R2+URZ+0x190], R5 ;  /* 0x00019005020085a7 */ /* 0x000ee400080010ff */
[----:B---3--:R-:W-:Y:S05]  /*9f10*/  @!P0 BRA `(.L_x_61) ;  /* 0xfffffffc00f08947 */ /* 0x008fea000383ffff */
[----:B------:R-:W-:Y:S05]  /*9f20*/  BRA `(.L_x_170) ;  /* 0xffffff9400447947 */ /* 0x000fea000383ffff */
.L_x_62:
[----:B------:R-:W-:-:S07]  /*9f30*/  MOV R2, UR4 ;  /* 0x0000000400027c02 */ /* 0x000fce0008000f00 */
.L_x_171:
[----:B--2---:R2:W3:Y:S02]  /*9f40*/  SYNCS.PHASECHK.TRANS64.TRYWAIT P0, [R2+URZ+0x140], R5 ;  /* 0x00014005020075a7 */ /* 0x0044e400080011ff */
[----:B---3--:R-:W-:Y:S05]  /*9f50*/  @!P0 NANOSLEEP.SYNCS 0x989680 ;  /* 0x009896800000895d */ /* 0x008fea0003900000 */
[----:B------:R-:W3:Y:S02]  /*9f60*/  @!P0 SYNCS.PHASECHK.TRANS64 P0, [R2+URZ+0x140], R5 ;  /* 0x00014005020085a7 */ /* 0x000ee400080010ff */
[----:B---3--:R-:W-:Y:S05]  /*9f70*/  @!P0 BRA `(.L_x_171) ;  /* 0xfffffffc00f08947 */ /* 0x008fea000383ffff */
[----:B------:R-:W-:Y:S05]  /*9f80*/  BRA `(.L_x_172) ;  /* 0xffffff9400547947 */ /* 0x000fea000383ffff */
.L_x_63:
[----:B--2---:R2:W3:Y:S02]  /*9f90*/  SYNCS.PHASECHK.TRANS64.TRYWAIT P1, [R2+URZ+0x130], R5 ;  /* 0x00013005020075a7 */ /* 0x0044e400080211ff */
[----:B---3--:R-:W-:Y:S05]  /*9fa0*/  @!P1 NANOSLEEP.SYNCS 0x989680 ;  /* 0x009896800000995d */ /* 0x008fea0003900000 */
[----:B------:R-:W3:Y:S02]  /*9fb0*/  @!P1 SYNCS.PHASECHK.TRANS64 P1, [R2+URZ+0x130], R5 ;  /* 0x00013005020095a7 */ /* 0x000ee400080210ff */
[----:B---3--:R-:W-:Y:S05]  /*9fc0*/  @!P1 BRA `(.L_x_63) ;  /* 0xfffffffc00f09947 */ /* 0x008fea000383ffff */
[----:B------:R-:W-:Y:S05]  /*9fd0*/  BRA `(.L_x_173) ;  /* 0xffffff9400847947 */ /* 0x000fea000383ffff */
.L_x_66:
[----:B------:R-:W-:-:S07]  /*9fe0*/  MOV R0, UR4 ;  /* 0x0000000400007c02 */ /* 0x000fce0008000f00 */
.L_x_174:
[----:B--2---:R2:W3:Y:S02]  /*9ff0*/  SYNCS.PHASECHK.TRANS64.TRYWAIT P0, [R0+URZ+0x140], R3 ;  /* 0x00014003000075a7 */ /* 0x0044e400080011ff */
[----:B---3--:R-:W-:Y:S05]  /*a000*/  @!P0 NANOSLEEP.SYNCS 0x989680 ;  /* 0x009896800000895d */ /* 0x008fea0003900000 */
[----:B------:R-:W3:Y:S02]  /*a010*/  @!P0 SYNCS.PHASECHK.TRANS64 P0, [R0+URZ+0x140], R3 ;  /* 0x00014003000085a7 */ /* 0x000ee400080010ff */
[----:B---3--:R-:W-:Y:S05]  /*a020*/  @!P0 BRA `(.L_x_174) ;  /* 0xfffffffc00f08947 */ /* 0x008fea000383ffff */
[----:B------:R-:W-:Y:S05]  /*a030*/  BRA `(.L_x_65) ;  /* 0xffffff9400d87947 */ /* 0x000fea000383ffff */
.L_x_75:
[----:B--2---:R-:W-:-:S04]  /*a040*/  MOV R0, UR5 ;  /* 0x0000000500007c02 */ /* 0x004fc80008000f00 */
[----:B------:R2:W3:Y:S03]  /*a050*/  SYNCS.PHASECHK.TRANS64.TRYWAIT P0, [R0+URZ+0x8], R7 ;  /* 0x00000807000075a7 */ /* 0x0004e600080011ff */
[----:B---3--:R-:W-:Y:S05]  /*a060*/  @!P0 NANOSLEEP.SYNCS 0x989680 ;  /* 0x009896800000895d */ /* 0x008fea0003900000 */
[----:B------:R-:W3:Y:S02]  /*a070*/  @!P0 SYNCS.PHASECHK.TRANS64 P0, [R0+URZ+0x8], R7 ;  /* 0x00000807000085a7 */ /* 0x000ee400080010ff */
[----:B---3--:R-:W-:Y:S05]  /*a080*/  @!P0 BRA `(.L_x_75) ;  /* 0xfffffffc00ec8947 */ /* 0x008fea000383ffff */
[----:B------:R-:W-:Y:S05]  /*a090*/  BRA `(.L_x_74) ;  /* 0xffffff98008c7947 */ /* 0x000fea000383ffff */
.L_x_77:
[----:B------:R-:W-:Y:S01]  /*a0a0*/  BSSY B0, `(.L_x_175) ;  /* 0x0000006000007945 */ /* 0x000fe20003800000 */
[----:B------:R-:W-:-:S07]  /*a0b0*/  MOV R15, 0xffffffff ;  /* 0xffffffff000f7802 */ /* 0x000fce0000000f00 */
[----:B-12--5:R-:W-:Y:S05]  /*a0c0*/  WARPSYNC.COLLECTIVE R15, `(.L_x_176) ;  /* 0x000000000f0c7348 */ /* 0x026fea0003c00000 */
[----:B------:R-:W-:Y:S02]  /*a0d0*/  ELECT P6, UR79, PT ;  /* 0x00000000004f782f */ /* 0x000fe400038c0000 */
[----:B------:R-:W-:Y:S01]  /*a0e0*/  MOV R14, UR79 ;  /* 0x0000004f000e7c02 */ /* 0x000fe20008000f00 */
[----:B-12--5:R-:W-:Y:S10]  /*a0f0*/  ENDCOLLECTIVE ;  /* 0x000000000000791b */ /* 0x026ff40003800000 */
.L_x_176:
[----:B------:R-:W-:Y:S05]  /*a100*/  BSYNC B0 ;  /* 0x0000000000007941 */ /* 0x000fea0003800000 */
.L_x_175:
[----:B------:R-:W-:Y:S01]  /*a110*/  PLOP3.LUT P0, PT, P6, PT, PT, 0x80, 0x8 ;  /* 0x000000000008781c */ /* 0x000fe2000370f070 */
[----:B------:R-:W-:-:S12]  /*a120*/  BRA `(.L_x_177) ;  /* 0xffffff9800b87947 */ /* 0x000fd8000383ffff */
.L_x_79:
[----:B--2---:R-:W-:-:S04]  /*a130*/  MOV R0, UR5 ;  /* 0x0000000500007c02 */ /* 0x004fc80008000f00 */
[----:B------:R2:W3:Y:S03]  /*a140*/  SYNCS.PHASECHK.TRANS64.TRYWAIT P0, [R0+URZ+0x8], R5 ;  /* 0x00000805000075a7 */ /* 0x0004e600080011ff */
[----:B---3--:R-:W-:Y:S05]  /*a150*/  @!P0 NANOSLEEP.SYNCS 0x989680 ;  /* 0x009896800000895d */ /* 0x008fea0003900000 */
[----:B------:R-:W3:Y:S02]  /*a160*/  @!P0 SYNCS.PHASECHK.TRANS64 P0, [R0+URZ+0x8], R5 ;  /* 0x00000805000085a7 */ /* 0x000ee400080010ff */
[----:B---3--:R-:W-:Y:S05]  /*a170*/  @!P0 BRA `(.L_x_79) ;  /* 0xfffffffc00ec8947 */ /* 0x008fea000383ffff */
[----:B------:R-:W-:Y:S05]  /*a180*/  BRA `(.L_x_78) ;  /* 0xffffff9800bc7947 */ /* 0x000fea000383ffff */
.L_x_80:
[----:B-1----:R1:W2:Y:S02]  /*a190*/  SYNCS.PHASECHK.TRANS64.TRYWAIT P0, [R0+URZ+0x130], R5 ;  /* 0x00013005000075a7 */ /* 0x0022a400080011ff */
[----:B--2---:R-:W-:Y:S05]  /*a1a0*/  @!P0 NANOSLEEP.SYNCS 0x989680 ;  /* 0x009896800000895d */ /* 0x004fea0003900000 */
[----:B------:R-:W2:Y:S02]  /*a1b0*/  @!P0 SYNCS.PHASECHK.TRANS64 P0, [R0+URZ+0x130], R5 ;  /* 0x00013005000085a7 */ /* 0x000ea400080010ff */
[----:B--2---:R-:W-:Y:S05]  /*a1c0*/  @!P0 BRA `(.L_x_80) ;  /* 0xfffffffc00f08947 */ /* 0x004fea000383ffff */
[----:B------:R-:W-:Y:S05]  /*a1d0*/  BRA `(.L_x_178) ;  /* 0xffffff9c00987947 */ /* 0x000fea000383ffff */
.L_x_82:
[----:B------:R-:W-:-:S07]  /*a1e0*/  MOV R0, UR23 ;  /* 0x0000001700007c02 */ /* 0x000fce0008000f00 */
.L_x_179:
[----:B-1----:R1:W2:Y:S02]  /*a1f0*/  SYNCS.PHASECHK.TRANS64.TRYWAIT P0, [R0+URZ+0x170], R5 ;  /* 0x00017005000075a7 */ /* 0x0022a400080011ff */
[----:B--2---:R-:W-:Y:S05]  /*a200*/  @!P0 NANOSLEEP.SYNCS 0x989680 ;  /* 0x009896800000895d */ /* 0x004fea0003900000 */
[----:B------:R-:W2:Y:S02]  /*a210*/  @!P0 SYNCS.PHASECHK.TRANS64 P0, [R0+URZ+0x170], R5 ;  /* 0x00017005000085a7 */ /* 0x000ea400080010ff */
[----:B--2---:R-:W-:Y:S05]  /*a220*/  @!P0 BRA `(.L_x_179) ;  /* 0xfffffffc00f08947 */ /* 0x004fea000383ffff */
[----:B------:R-:W-:Y:S05]  /*a230*/  BRA `(.L_x_180) ;  /* 0xffffff9c00e47947 */ /* 0x000fea000383ffff */
.L_x_85:
[----:B------:R-:W-:Y:S07]  /*a240*/  MOV R0, UR5 ;  /* 0x0000000500007c02 */ /* 0x000fee0008000f00 */
.L_x_181:
[----:B-1----:R1:W2:Y:S02]  /*a250*/  SYNCS.PHASECHK.TRANS64.TRYWAIT P0, [R0+URZ], R5 ;  /* 0x00000005000075a7 */ /* 0x0022a400080011ff */
[----:B--2---:R-:W-:Y:S05]  /*a260*/  @!P0 NANOSLEEP.SYNCS 0x989680 ;  /* 0x009896800000895d */ /* 0x004fea0003900000 */
[----:B------:R-:W2:Y:S02]  /*a270*/  @!P0 SYNCS.PHASECHK.TRANS64 P0, [R0+URZ], R5 ;  /* 0x00000005000085a7 */ /* 0x000ea400080010ff */
[----:B--2---:R-:W-:Y:S05]  /*a280*/  @!P0 BRA `(.L_x_181) ;  /* 0xfffffffc00f08947 */ /* 0x004fea000383ffff */
[----:B------:R-:W-:Y:S05]  /*a290*/  BRA `(.L_x_84) ;  /* 0xffffff9c00f87947 */ /* 0x000fea000383ffff */
.L_x_89:
[----:B-1----:R-:W-:-:S07]  /*a2a0*/  MOV R0, UR4 ;  /* 0x0000000400007c02 */ /* 0x002fce0008000f00 */
.L_x_182:
[----:B-1----:R1:W2:Y:S02]  /*a2b0*/  SYNCS.PHASECHK.TRANS64.TRYWAIT P0, [R0+URZ], R3 ;  /* 0x00000003000075a7 */ /* 0x0022a400080011ff */
[----:B--2---:R-:W-:Y:S05]  /*a2c0*/  @!P0 NANOSLEEP.SYNCS 0x989680 ;  /* 0x009896800000895d */ /* 0x004fea0003900000 */
[----:B------:R-:W2:Y:S02]  /*a2d0*/  @!P0 SYNCS.PHASECHK.TRANS64 P0, [R0+URZ], R3 ;  /* 0x00000003000085a7 */ /* 0x000ea400080010ff */
[----:B--2---:R-:W-:Y:S05]  /*a2e0*/  @!P0 BRA `(.L_x_182) ;  /* 0xfffffffc00f08947 */ /* 0x004fea000383ffff */
[----:B------:R-:W-:Y:S05]  /*a2f0*/  BRA `(.L_x_183) ;  /* 0xffffffa000c47947 */ /* 0x000fea000383ffff */
.L_x_90:
[----:B------:R-:W-:-:S07]  /*a300*/  MOV R0, UR5 ;  /* 0x0000000500007c02 */ /* 0x000fce0008000f00 */
.L_x_184:
[----:B-1----:R1:W2:Y:S02]  /*a310*/  SYNCS.PHASECHK.TRANS64.TRYWAIT P0, [R0+URZ], R3 ;  /* 0x00000003000075a7 */ /* 0x0022a400080011ff */
[----:B--2---:R-:W-:Y:S05]  /*a320*/  @!P0 NANOSLEEP.SYNCS 0x989680 ;  /* 0x009896800000895d */ /* 0x004fea0003900000 */
[----:B------:R-:W2:Y:S02]  /*a330*/  @!P0 SYNCS.PHASECHK.TRANS64 P0, [R0+URZ], R3 ;  /* 0x00000003000085a7 */ /* 0x000ea400080010ff */
[----:B--2---:R-:W-:Y:S05]  /*a340*/  @!P0 BRA `(.L_x_184) ;  /* 0xfffffffc00f08947 */ /* 0x004fea000383ffff */
[----:B------:R-:W-:Y:S05]  /*a350*/  BRA `(.L_x_185) ;  /* 0xffffffa000d07947 */ /* 0x000fea000383ffff */
.L_x_91:
[----:B------:R-:W-:-:S07]  /*a360*/  MOV R0, UR5 ;  /* 0x0000000500007c02 */ /* 0x000fce0008000f00 */
.L_x_186:
[----:B-1----:R1:W2:Y:S02]  /*a370*/  SYNCS.PHASECHK.TRANS64.TRYWAIT P0, [R0+URZ], R3 ;  /* 0x00000003000075a7 */ /* 0x0022a400080011ff */
[----:B--2---:R-:W-:Y:S05]  /*a380*/  @!P0 NANOSLEEP.SYNCS 0x989680 ;  /* 0x009896800000895d */ /* 0x004fea0003900000 */
[----:B------:R-:W2:Y:S02]  /*a390*/  @!P0 SYNCS.PHASECHK.TRANS64 P0, [R0+URZ], R3 ;  /* 0x00000003000085a7 */ /* 0x000ea400080010ff */
[----:B--2---:R-:W-:Y:S05]  /*a3a0*/  @!P0 BRA `(.L_x_186) ;  /* 0xfffffffc00f08947 */ /* 0x004fea000383ffff */
[----:B------:R-:W-:Y:S05]  /*a3b0*/  BRA `(.L_x_187) ;  /* 0xffffffa000dc7947 */ /* 0x000fea000383ffff */
.L_x_94:
[----:B------:R-:W-:-:S07]  /*a3c0*/  MOV R0, UR17 ;  /* 0x0000001100007c02 */ /* 0x000fce0008000f00 */
.L_x_188:
[----:B-1----:R1:W2:Y:S02]  /*a3d0*/  SYNCS.PHASECHK.TRANS64.TRYWAIT P1, [R0+URZ+0x1b0], R3 ;  /* 0x0001b003000075a7 */ /* 0x0022a400080211ff */
[----:B--2---:R-:W-:Y:S05]  /*a3e0*/  @!P1 NANOSLEEP.SYNCS 0x989680 ;  /* 0x009896800000995d */ /* 0x004fea0003900000 */
[----:B------:R-:W2:Y:S02]  /*a3f0*/  @!P1 SYNCS.PHASECHK.TRANS64 P1, [R0+URZ+0x1b0], R3 ;  /* 0x0001b003000095a7 */ /* 0x000ea400080210ff */
[----:B--2---:R-:W-:Y:S05]  /*a400*/  @!P1 BRA `(.L_x_188) ;  /* 0xfffffffc00f09947 */ /* 0x004fea000383ffff */
[----:B------:R-:W-:Y:S05]  /*a410*/  BRA `(.L_x_189) ;  /* 0xffffffa400287947 */ /* 0x000fea000383ffff */
.L_x_99:
[----:B--2---:R2:W3:Y:S02]  /*a420*/  SYNCS.PHASECHK.TRANS64.TRYWAIT P0, [R8+URZ+0x130], R5 ;  /* 0x00013005080075a7 */ /* 0x0044e400080011ff */
[----:B---3--:R-:W-:Y:S05]  /*a430*/  @!P0 NANOSLEEP.SYNCS 0x989680 ;  /* 0x009896800000895d */ /* 0x008fea0003900000 */
[----:B------:R-:W3:Y:S02]  /*a440*/  @!P0 SYNCS.PHASECHK.TRANS64 P0, [R8+URZ+0x130], R5 ;  /* 0x00013005080085a7 */ /* 0x000ee400080010ff */
[----:B---3--:R-:W-:Y:S05]  /*a450*/  @!P0 BRA `(.L_x_99) ;  /* 0xfffffffc00f08947 */ /* 0x008fea000383ffff */
[----:B------:R-:W-:Y:S05]  /*a460*/  BRA `(.L_x_190) ;  /* 0xffffffa800587947 */ /* 0x000fea000383ffff */
.L_x_102:
[----:B------:R-:W-:Y:S07]  /*a470*/  MOV R0, UR21 ;  /* 0x0000001500007c02 */ /* 0x000fee0008000f00 */
.L_x_191:
[----:B--2---:R2:W3:Y:S02]  /*a480*/  SYNCS.PHASECHK.TRANS64.TRYWAIT P1, [R0+URZ+0x128], R5 ;  /* 0x00012805000075a7 */ /* 0x0044e400080211ff */
[----:B---3--:R-:W-:Y:S05]  /*a490*/  @!P1 NANOSLEEP.SYNCS 0x989680 ;  /* 0x009896800000995d */ /* 0x008fea0003900000 */
[----:B------:R-:W3:Y:S02]  /*a4a0*/  @!P1 SYNCS.PHASECHK.TRANS64 P1, [R0+URZ+0x128], R5 ;  /* 0x00012805000095a7 */ /* 0x000ee400080210ff */
[----:B---3--:R-:W-:Y:S05]  /*a4b0*/  @!P1 BRA `(.L_x_191) ;  /* 0xfffffffc00f09947 */ /* 0x008fea000383ffff */
[----:B------:R-:W-:Y:S05]  /*a4c0*/  BRA `(.L_x_101) ;  /* 0xffffffac00d47947 */ /* 0x000fea000383ffff */
.L_x_105:
[----:B--2---:R-:W-:Y:S07]  /*a4d0*/  MOV R5, UR21 ;  /* 0x0000001500057c02 */ /* 0x004fee0008000f00 */
.L_x_192:
[----:B--2---:R2:W3:Y:S02]  /*a4e0*/  SYNCS.PHASECHK.TRANS64.TRYWAIT P0, [R5+URZ+0x110], R4 ;  /* 0x00011004050075a7 */ /* 0x0044e400080011ff */
[----:B---3--:R-:W-:Y:S05]  /*a4f0*/  @!P0 NANOSLEEP.SYNCS 0x989680 ;  /* 0x009896800000895d */ /* 0x008fea0003900000 */
[----:B------:R-:W3:Y:S02]  /*a500*/  @!P0 SYNCS.PHASECHK.TRANS64 P0, [R5+URZ+0x110], R4 ;  /* 0x00011004050085a7 */ /* 0x000ee400080010ff */
[----:B---3--:R-:W-:Y:S05]  /*a510*/  @!P0 BRA `(.L_x_192) ;  /* 0xfffffffc00f08947 */ /* 0x008fea000383ffff */
[----:B------:R-:W-:Y:S05]  /*a520*/  BRA `(.L_x_193) ;  /* 0xffffffb0002c7947 */ /* 0x000fea000383ffff */
.L_x_106:
[----:B------:R-:W-:Y:S07]  /*a530*/  MOV R5, UR21 ;  /* 0x0000001500057c02 */ /* 0x000fee0008000f00 */
.L_x_194:
[----:B--2---:R2:W3:Y:S02]  /*a540*/  SYNCS.PHASECHK.TRANS64.TRYWAIT P0, [R5+URZ+0x118], R4 ;  /* 0x00011804050075a7 */ /* 0x0044e400080011ff */
[----:B---3--:R-:W-:Y:S05]  /*a550*/  @!P0 NANOSLEEP.SYNCS 0x989680 ;  /* 0x009896800000895d */ /* 0x008fea0003900000 */
[----:B------:R-:W3:Y:S02]  /*a560*/  @!P0 SYNCS.PHASECHK.TRANS64 P0, [R5+URZ+0x118], R4 ;  /* 0x00011804050085a7 */ /* 0x000ee400080010ff */
[----:B---3--:R-:W-:Y:S05]  /*a570*/  @!P0 BRA `(.L_x_194) ;  /* 0xfffffffc00f08947 */ /* 0x008fea000383ffff */
[----:B------:R-:W-:Y:S05]  /*a580*/  BRA `(.L_x_195) ;  /* 0xffffffb000707947 */ /* 0x000fea000383ffff */
.L_x_108:
[----:B------:R-:W-:-:S07]  /*a590*/  MOV R0, UR21 ;  /* 0x0000001500007c02 */ /* 0x000fce0008000f00 */
.L_x_196:
[----:B--2---:R2:W3:Y:S02]  /*a5a0*/  SYNCS.PHASECHK.TRANS64.TRYWAIT P0, [R0+URZ+0x110], R3 ;  /* 0x00011003000075a7 */ /* 0x0044e400080011ff */
[----:B---3--:R-:W-:Y:S05]  /*a5b0*/  @!P0 NANOSLEEP.SYNCS 0x989680 ;  /* 0x009896800000895d */ /* 0x008fea0003900000 */
[----:B------:R-:W3:Y:S02]  /*a5c0*/  @!P0 SYNCS.PHASECHK.TRANS64 P0, [R0+URZ+0x110], R3 ;  /* 0x00011003000085a7 */ /* 0x000ee400080010ff */
[----:B---3--:R-:W-:Y:S05]  /*a5d0*/  @!P0 BRA `(.L_x_196) ;  /* 0xfffffffc00f08947 */ /* 0x008fea000383ffff */
[----:B------:R-:W-:Y:S05]  /*a5e0*/  BRA `(.L_x_197) ;  /* 0xffffffb000e47947 */ /* 0x000fea000383ffff */
.L_x_110:
[----:B-1----:R1:W2:Y:S02]  /*a5f0*/  SYNCS.PHASECHK.TRANS64.TRYWAIT P0, [R3+URZ+0x130], R0 ;  /* 0x00013000030075a7 */ /* 0x0022a400080011ff */
[----:B--2---:R-:W-:Y:S05]  /*a600*/  @!P0 NANOSLEEP.SYNCS 0x989680 ;  /* 0x009896800000895d */ /* 0x004fea0003900000 */
[----:B------:R-:W2:Y:S02]  /*a610*/  @!P0 SYNCS.PHASECHK.TRANS64 P0, [R3+URZ+0x130], R0 ;  /* 0x00013000030085a7 */ /* 0x000ea400080010ff */
[----:B--2---:R-:W-:Y:S05]  /*a620*/  @!P0 BRA `(.L_x_110) ;  /* 0xfffffffc00f08947 */ /* 0x004fea000383ffff */
[----:B------:R-:W-:Y:S05]  /*a630*/  BRA `(.L_x_198) ;  /* 0xffffffb400a07947 */ /* 0x000fea000383ffff */
.L_x_121:
[----:B-1----:R1:W2:Y:S02]  /*a640*/  SYNCS.PHASECHK.TRANS64.TRYWAIT P1, [R3+URZ+0x100], R0 ;  /* 0x00010000030075a7 */ /* 0x0022a400080211ff */
[----:B--2---:R-:W-:Y:S05]  /*a650*/  @!P1 NANOSLEEP.SYNCS 0x989680 ;  /* 0x009896800000995d */ /* 0x004fea0003900000 */
[----:B------:R-:W2:Y:S02]  /*a660*/  @!P1 SYNCS.PHASECHK.TRANS64 P1, [R3+URZ+0x100], R0 ;  /* 0x00010000030095a7 */ /* 0x000ea400080210ff */
[----:B--2---:R-:W-:Y:S05]  /*a670*/  @!P1 BRA `(.L_x_121) ;  /* 0xfffffffc00f09947 */ /* 0x004fea000383ffff */
[----:B------:R-:W-:Y:S05]  /*a680*/  BRA `(.L_x_120) ;  /* 0xffffffc400207947 */ /* 0x000fea000383ffff */
.L_x_123:
[----:B-1----:R1:W4:Y:S02]  /*a690*/  SYNCS.PHASECHK.TRANS64.TRYWAIT P0, [R144+URZ+0x150], R5 ;  /* 0x00015005900075a7 */ /* 0x00232400080011ff */
[----:B----4-:R-:W-:Y:S05]  /*a6a0*/  @!P0 NANOSLEEP.SYNCS 0x989680 ;  /* 0x009896800000895d */ /* 0x010fea0003900000 */
[----:B------:R-:W4:Y:S02]  /*a6b0*/  @!P0 SYNCS.PHASECHK.TRANS64 P0, [R144+URZ+0x150], R5 ;  /* 0x00015005900085a7 */ /* 0x000f2400080010ff */
[----:B----4-:R-:W-:Y:S05]  /*a6c0*/  @!P0 BRA `(.L_x_123) ;  /* 0xfffffffc00f08947 */ /* 0x010fea000383ffff */
[----:B------:R-:W-:Y:S05]  /*a6d0*/  BRA `(.L_x_122) ;  /* 0xffffffc4007c7947 */ /* 0x000fea000383ffff */
.L_x_131:
[----:B--2---:R2:W3:Y:S02]  /*a6e0*/  SYNCS.PHASECHK.TRANS64.TRYWAIT P0, [R114+URZ+0x100], R3 ;  /* 0x00010003720075a7 */ /* 0x0044e400080011ff */
[----:B---3--:R-:W-:Y:S05]  /*a6f0*/  @!P0 NANOSLEEP.SYNCS 0x989680 ;  /* 0x009896800000895d */ /* 0x008fea0003900000 */
[----:B------:R-:W3:Y:S02]  /*a700*/  @!P0 SYNCS.PHASECHK.TRANS64 P0, [R114+URZ+0x100], R3 ;  /* 0x00010003720085a7 */ /* 0x000ee400080010ff */
[----:B---3--:R-:W-:Y:S05]  /*a710*/  @!P0 BRA `(.L_x_131) ;  /* 0xfffffffc00f08947 */ /* 0x008fea000383ffff */
[----:B------:R-:W-:Y:S05]  /*a720*/  BRA `(.L_x_130) ;  /* 0xffffffd800807947 */ /* 0x000fea000383ffff */
        .weak           $__internal_0_$__cuda_sm10x_tcgen05_guardrail_trap_col_being_dealloced_not_returned_by_alloc
        .type           $__internal_0_$__cuda_sm10x_tcgen05_guardrail_trap_col_being_dealloced_not_returned_by_alloc,@function
        .size           $__internal_0_$__cuda_sm10x_tcgen05_guardrail_trap_col_being_dealloced_not_returned_by_alloc,($__internal_1_$__cuda_sm10x_tcgen05_guardrail_trap_phase_invalid_during_alloc - $__internal_0_$__cuda_sm10x_tcgen05_guardrail_trap_col_being_dealloced_not_returned_by_alloc)
$__internal_0_$__cuda_sm10x_tcgen05_guardrail_trap_col_being_dealloced_not_returned_by_alloc:
[----:B------:R-:W-:Y:S05]  /*a730*/  BPT.TRAP 0x1 ;  /* 0x000000040000795c */ /* 0x000fea0000300000 */
[----:B------:R-:W-:-:S04]  /*a740*/  HFMA2 R3, -RZ, RZ, 0, 0 ;  /* 0x00000000ff037431 */ /* 0x000fc800000001ff */
[----:B------:R-:W-:Y:S05]  /*a750*/  RET.REL.NODEC R2 `(_ZN7cutlass13device_kernelINS_4gemm6kernel13GemmUniversalIN4cute5tupleIJiiiiEEENS1_10collective13CollectiveMmaINS1_35MainloopSm100TmaUmmaWarpSpecializedILi16ELi2ELi4ENS5_IJNS4_1CILi4EEENSA_ILi1EEESC_EEEEENS5_IJNSA_ILi256EEENSA_ILi128EEENSA_ILi64EEEEEEaNS5_IJlSC_lEEEaSJ_NS4_8TiledMMAINS4_8MMA_AtomIJNS4_21SM100_MMA_S8_2x1SM_SSIaaiLi256ELi128ELNS4_4UMMA5MajorE0ELSO_0ELNSN_8SaturateE0EEEEEENS4_6LayoutINS5_IJSC_SC_SC_EEENS5_IJNSA_ILi0EEESU_SU_EEEEENS5_IJNS4_10UnderscoreESX_SX_EEEEENS4_18SM100_TMA_2SM_LOADENS4_14ComposedLayoutINS4_7SwizzleILi2ELi4ELi3EEENS4_18smem_ptr_flag_bitsILi8EEENSS_INS5_IJNSA_ILi8EEESH_EEENS5_IJSH_SC_EEEEEEEvNS4_8identityENS4_28SM100_TMA_2SM_LOAD_MULTICASTES1A_vS1B_EENS_8epilogue10collective18CollectiveEpilogueINS1E_23Sm100TmaWarpSpecializedILi2ELi2ELi64ELb0ELb0EEEJNS5_IJSG_SG_SH_EEENS5_IJNSS_ISG_SC_EENSS_ISH_SC_EEEEEaSJ_aSJ_NS1E_6fusion15FusionCallbacksIS1I_NS1N_17LinearCombinationIaiaiLNS_15FloatRoundStyleE2EEES1J_S1M_JEEENS4_5SM1004TMEM4LOAD26SM100_TMEM_LOAD_32dp32b64xENS4_13SM90_TMA_LOADES1A_NS4_39AutoVectorizingCopyWithAssumedAlignmentILi128EEENS4_14SM90_TMA_STOREES1A_S1Z_S1Z_EEEvvEEEEvNT_6ParamsE) ;  /* 0xffffff5802287950 */ /* 0x000fea0003c3ffff */
        .weak           $__internal_1_$__cuda_sm10x_tcgen05_guardrail_trap_phase_invalid_during_alloc
        .type           $__internal_1_$__cuda_sm10x_tcgen05_guardrail_trap_phase_invalid_during_alloc,@function
        .size           $__internal_1_$__cuda_sm10x_tcgen05_guardrail_trap_phase_invalid_during_alloc,($__internal_2_$__cuda_sm10x_tcgen05_guardrail_trap_unallocated_columns_being_dealloced - $__internal_1_$__cuda_sm10x_tcgen05_guardrail_trap_phase_invalid_during_alloc)
$__internal_1_$__cuda_sm10x_tcgen05_guardrail_trap_phase_invalid_during_alloc:
[----:B------:R-:W-:Y:S05]  /*a760*/  BPT.TRAP 0x1 ;  /* 0x000000040000795c */ /* 0x000fea0000300000 */
[----:B------:R-:W-:-:S04]  /*a770*/  MOV R5, 0x0 ;  /* 0x0000000000057802 */ /* 0x000fc80000000f00 */
[----:B------:R-:W-:Y:S05]  /*a780*/  RET.REL.NODEC R4 `(_ZN7cutlass13device_kernelINS_4gemm6kernel13GemmUniversalIN4cute5tupleIJiiiiEEENS1_10collective13CollectiveMmaINS1_35MainloopSm100TmaUmmaWarpSpecializedILi16ELi2ELi4ENS5_IJNS4_1CILi4EEENSA_ILi1EEESC_EEEEENS5_IJNSA_ILi256EEENSA_ILi128EEENSA_ILi64EEEEEEaNS5_IJlSC_lEEEaSJ_NS4_8TiledMMAINS4_8MMA_AtomIJNS4_21SM100_MMA_S8_2x1SM_SSIaaiLi256ELi128ELNS4_4UMMA5MajorE0ELSO_0ELNSN_8SaturateE0EEEEEENS4_6LayoutINS5_IJSC_SC_SC_EEENS5_IJNSA_ILi0EEESU_SU_EEEEENS5_IJNS4_10UnderscoreESX_SX_EEEEENS4_18SM100_TMA_2SM_LOADENS4_14ComposedLayoutINS4_7SwizzleILi2ELi4ELi3EEENS4_18smem_ptr_flag_bitsILi8EEENSS_INS5_IJNSA_ILi8EEESH_EEENS5_IJSH_SC_EEEEEEEvNS4_8identityENS4_28SM100_TMA_2SM_LOAD_MULTICASTES1A_vS1B_EENS_8epilogue10collective18CollectiveEpilogueINS1E_23Sm100TmaWarpSpecializedILi2ELi2ELi64ELb0ELb0EEEJNS5_IJSG_SG_SH_EEENS5_IJNSS_ISG_SC_EENSS_ISH_SC_EEEEEaSJ_aSJ_NS1E_6fusion15FusionCallbacksIS1I_NS1N_17LinearCombinationIaiaiLNS_15FloatRoundStyleE2EEES1J_S1M_JEEENS4_5SM1004TMEM4LOAD26SM100_TMEM_LOAD_32dp32b64xENS4_13SM90_TMA_LOADES1A_NS4_39AutoVectorizingCopyWithAssumedAlignmentILi128EEENS4_14SM90_TMA_STOREES1A_S1Z_S1Z_EEEvvEEEEvNT_6ParamsE) ;  /* 0xffffff58041c7950 */ /* 0x000fea0003c3ffff */
        .weak           $__internal_2_$__cuda_sm10x_tcgen05_guardrail_trap_unallocated_columns_being_dealloced
        .type           $__internal_2_$__cuda_sm10x_tcgen05_guardrail_trap_unallocated_columns_being_dealloced,@function
        .size           $__internal_2_$__cuda_sm10x_tcgen05_guardrail_trap_unallocated_columns_being_dealloced,(.L_x_200 - $__internal_2_$__cuda_sm10x_tcgen05_guardrail_trap_unallocated_columns_being_dealloced)
$__internal_2_$__cuda_sm10x_tcgen05_guardrail_trap_unallocated_columns_being_dealloced:
[----:B------:R-:W-:Y:S05]  /*a790*/  BPT.TRAP 0x1 ;  /* 0x000000040000795c */ /* 0x000fea0000300000 */
[----:B------:R-:W-:-:S04]  /*a7a0*/  HFMA2 R3, -RZ, RZ, 0, 0 ;  /* 0x00000000ff037431 */ /* 0x000fc800000001ff */
[----:B------:R-:W-:Y:S05]  /*a7b0*/  RET.REL.NODEC R2 `(_ZN7cutlass13device_kernelINS_4gemm6kernel13GemmUniversalIN4cute5tupleIJiiiiEEENS1_10collective13CollectiveMmaINS1_35MainloopSm100TmaUmmaWarpSpecializedILi16ELi2ELi4ENS5_IJNS4_1CILi4EEENSA_ILi1EEESC_EEEEENS5_IJNSA_ILi256EEENSA_ILi128EEENSA_ILi64EEEEEEaNS5_IJlSC_lEEEaSJ_NS4_8TiledMMAINS4_8MMA_AtomIJNS4_21SM100_MMA_S8_2x1SM_SSIaaiLi256ELi128ELNS4_4UMMA5MajorE0ELSO_0ELNSN_8SaturateE0EEEEEENS4_6LayoutINS5_IJSC_SC_SC_EEENS5_IJNSA_ILi0EEESU_SU_EEEEENS5_IJNS4_10UnderscoreESX_SX_EEEEENS4_18SM100_TMA_2SM_LOADENS4_14ComposedLayoutINS4_7SwizzleILi2ELi4ELi3EEENS4_18smem_ptr_flag_bitsILi8EEENSS_INS5_IJNSA_ILi8EEESH_EEENS5_IJSH_SC_EEEEEEEvNS4_8identityENS4_28SM100_TMA_2SM_LOAD_MULTICASTES1A_vS1B_EENS_8epilogue10collective18CollectiveEpilogueINS1E_23Sm100TmaWarpSpecializedILi2ELi2ELi64ELb0ELb0EEEJNS5_IJSG_SG_SH_EEENS5_IJNSS_ISG_SC_EENSS_ISH_SC_EEEEEaSJ_aSJ_NS1E_6fusion15FusionCallbacksIS1I_NS1N_17LinearCombinationIaiaiLNS_15FloatRoundStyleE2EEES1J_S1M_JEEENS4_5SM1004TMEM4LOAD26SM100_TMEM_LOAD_32dp32b64xENS4_13SM90_TMA_LOADES1A_NS4_39AutoVectorizingCopyWithAssumedAlignmentILi128EEENS4_14SM90_TMA_STOREES1A_S1Z_S1Z_EEEvvEEEEvNT_6ParamsE) ;  /* 0xffffff5802107950 */ /* 0x000fea0003c3ffff */
.L_x_199:
[----:B------:R-:W-:-:S00]  /*a7c0*/  BRA `(.L_x_199) ;  /* 0xfffffffc00fc7947 */ /* 0x000fc0000383ffff */
[----:B------:R-:W-:-:S00]  /*a7d0*/  NOP ;  /* 0x0000000000007918 */ /* 0x000fc00000000000 */
        /* <DEDUP_REMOVED lines=10> */
.L_x_200:


//--------------------- .nv.global.init           --------------------------
	.section	.nv.global.init,"aw",@progbits
.nv.global.init:
	.type		$str$27,@object
	.size		$str$27,($str$28 - $str$27)
$str$27:
        /*0000*/ 	.byte	0x28, 0x61, 0x64, 0x64, 0x72, 0x65, 0x73, 0x73, 0x20, 0x26, 0x20, 0x6d, 0x61, 0x73, 0x6b, 0x29
        /*0010*/ 	.byte	0x20, 0x3d, 0x3d, 0x20, 0x30, 0x00
	.type		$str$28,@object
	.size		$str$28,($str$26 - $str$28)
$str$28:
        /*0016*/ 	.byte	0x2f, 0x74, 0x6d, 0x70, 0x2f, 0x63, 0x75, 0x74, 0x6c, 0x61, 0x73, 0x73, 0x5f, 0x73, 0x77, 0x65
        /*0026*/ 	.byte	0x65, 0x70, 0x5f, 0x73, 0x72, 0x63, 0x2f, 0x69, 0x6e, 0x63, 0x6c, 0x75, 0x64, 0x65, 0x2f, 0x63
        /*0036*/ 	.byte	0x75, 0x74, 0x65, 0x2f, 0x70, 0x6f, 0x69, 0x6e, 0x74, 0x65, 0x72, 0x5f, 0x66, 0x6c, 0x61, 0x67
        /*0046*/ 	.byte	0x67, 0x65, 0x64, 0x2e, 0x68, 0x70, 0x70, 0x00
	.type		$str$26,@object
	.size		$str$26,($str$25 - $str$26)
$str$26:
        /*004e*/ 	.byte	0x2f, 0x74, 0x6d, 0x70, 0x2f, 0x63, 0x75, 0x74, 0x6c, 0x61, 0x73, 0x73, 0x5f, 0x73, 0x77, 0x65
        /*005e*/ 	.byte	0x65, 0x70, 0x5f, 0x73, 0x72, 0x63, 0x2f, 0x69, 0x6e, 0x63, 0x6c, 0x75, 0x64, 0x65, 0x2f, 0x63
        /*006e*/ 	.byte	0x75, 0x74, 0x65, 0x2f, 0x61, 0x74, 0x6f, 0x6d, 0x2f, 0x63, 0x6f, 0x70, 0x79, 0x5f, 0x74, 0x72
        /*007e*/ 	.byte	0x61, 0x69, 0x74, 0x73, 0x5f, 0x73, 0x6d, 0x31, 0x30, 0x30, 0x2e, 0x68, 0x70, 0x70, 0x00
	.type		$str$25,@object
	.size		$str$25,(__unnamed_1 - $str$25)
$str$25:
        /*008d*/ 	.byte	0x28, 0x28, 0x75, 0x69, 0x6e, 0x74, 0x33, 0x32, 0x5f, 0x74, 0x28, 0x74, 0x68, 0x72, 0x65, 0x61
        /*009d*/ 	.byte	0x64, 0x49, 0x64, 0x78, 0x2e, 0x78, 0x29, 0x20, 0x2f, 0x20, 0x33, 0x32, 0x29, 0x20, 0x25, 0x20
        /*00ad*/ 	.byte	0x34, 0x29, 0x20, 0x3d, 0x3d, 0x20, 0x28, 0x28, 0x28, 0x74, 0x6d, 0x65, 0x6d, 0x5f, 0x61, 0x64
        /*00bd*/ 	.byte	0x64, 0x72, 0x20, 0x3e, 0x3e, 0x20, 0x31, 0x36, 0x29, 0x20, 0x2f, 0x20, 0x33, 0x32, 0x29, 0x20
        /*00cd*/ 	.byte	0x25, 0x20, 0x34, 0x29, 0x00
	.type		__unnamed_1,@object
	.size		__unnamed_1,(__unnamed_2 - __unnamed_1)
__unnamed_1:
        /*00d2*/ 	.byte	0x61, 0x75, 0x74, 0x6f, 0x20, 0x63, 0x75, 0x74, 0x65, 0x3a, 0x3a, 0x61, 0x73, 0x5f, 0x70, 0x6f
        /* <DEDUP_REMOVED lines=24> */
        /*0262*/ 	.byte	0x5d, 0x00
	.type		__unnamed_2,@object
	.size		__unnamed_2,(.L_2 - __unnamed_2)
__unnamed_2:
        /* <DEDUP_REMOVED lines=42> */
        /*0504*/ 	.byte	0x43, 0x3c, 0x30, 0x3e, 0x3e, 0x3e, 0x3e, 0x5d, 0x00
.L_2:


//--------------------- .nv.shared._ZN7cutlass13device_kernelINS_4gemm6kernel13GemmUniversalIN4cute5tupleIJiiiiEEENS1_10collective13CollectiveMmaINS1_35MainloopSm100TmaUmmaWarpSpecializedILi16ELi2ELi4ENS5_IJNS4_1CILi4EEENSA_ILi1EEESC_EEEEENS5_IJNSA_ILi256EEENSA_ILi128EEENSA_ILi64EEEEEEaNS5_IJlSC_lEEEaSJ_NS4_8TiledMMAINS4_8MMA_AtomIJNS4_21SM100_MMA_S8_2x1SM_SSIaaiLi256ELi128ELNS4_4UMMA5MajorE0ELSO_0ELNSN_8SaturateE0EEEEEENS4_6LayoutINS5_IJSC_SC_SC_EEENS5_IJNSA_ILi0EEESU_SU_EEEEENS5_IJNS4_10UnderscoreESX_SX_EEEEENS4_18SM100_TMA_2SM_LOADENS4_14ComposedLayoutINS4_7SwizzleILi2ELi4ELi3EEENS4_18smem_ptr_flag_bitsILi8EEENSS_INS5_IJNSA_ILi8EEESH_EEENS5_IJSH_SC_EEEEEEEvNS4_8identityENS4_28SM100_TMA_2SM_LOAD_MULTICASTES1A_vS1B_EENS_8epilogue10collective18CollectiveEpilogueINS1E_23Sm100TmaWarpSpecializedILi2ELi2ELi64ELb0ELb0EEEJNS5_IJSG_SG_SH_EEENS5_IJNSS_ISG_SC_EENSS_ISH_SC_EEEEEaSJ_aSJ_NS1E_6fusion15FusionCallbacksIS1I_NS1N_17LinearCombinationIaiaiLNS_15FloatRoundStyleE2EEES1J_S1M_JEEENS4_5SM1004TMEM4LOAD26SM100_TMEM_LOAD_32dp32b64xENS4_13SM90_TMA_LOADES1A_NS4_39AutoVectorizingCopyWithAssumedAlignmentILi128EEENS4_14SM90_TMA_STOREES1A_S1Z_S1Z_EEEvvEEEEvNT_6ParamsE --------------------------
	.section	.nv.shared._ZN7cutlass13device_kernelINS_4gemm6kernel13GemmUniversalIN4cute5tupleIJiiiiEEENS1_10collective13CollectiveMmaINS1_35MainloopSm100TmaUmmaWarpSpecializedILi16ELi2ELi4ENS5_IJNS4_1CILi4EEENSA_ILi1EEESC_EEEEENS5_IJNSA_ILi256EEENSA_ILi128EEENSA_ILi64EEEEEEaNS5_IJlSC_lEEEaSJ_NS4_8TiledMMAINS4_8MMA_AtomIJNS4_21SM100_MMA_S8_2x1SM_SSIaaiLi256ELi128ELNS4_4UMMA5MajorE0ELSO_0ELNSN_8SaturateE0EEEEEENS4_6LayoutINS5_IJSC_SC_SC_EEENS5_IJNSA_ILi0EEESU_SU_EEEEENS5_IJNS4_10UnderscoreESX_SX_EEEEENS4_18SM100_TMA_2SM_LOADENS4_14ComposedLayoutINS4_7SwizzleILi2ELi4ELi3EEENS4_18smem_ptr_flag_bitsILi8EEENSS_INS5_IJNSA_ILi8EEESH_EEENS5_IJSH_SC_EEEEEEEvNS4_8identityENS4_28SM100_TMA_2SM_LOAD_MULTICASTES1A_vS1B_EENS_8epilogue10collective18CollectiveEpilogueINS1E_23Sm100TmaWarpSpecializedILi2ELi2ELi64ELb0ELb0EEEJNS5_IJSG_SG_SH_EEENS5_IJNSS_ISG_SC_EENSS_ISH_SC_EEEEEaSJ_aSJ_NS1E_6fusion15FusionCallbacksIS1I_NS1N_17LinearCombinationIaiaiLNS_15FloatRoundStyleE2EEES1J_S1M_JEEENS4_5SM1004TMEM4LOAD26SM100_TMEM_LOAD_32dp32b64xENS4_13SM90_TMA_LOADES1A_NS4_39AutoVectorizingCopyWithAssumedAlignmentILi128EEENS4_14SM90_TMA_STOREES1A_S1Z_S1Z_EEEvvEEEEvNT_6ParamsE,"aw",@nobits
	.sectionflags	@""
	.align	16
	.zero		1024


//--------------------- .nv.shared.reserved.0     --------------------------
	.section	.nv.shared.reserved.0,"aw",@nobits
	.weak		__nv_reservedSMEM_offset_0_alias
	.size		__nv_reservedSMEM_offset_0_alias, 0, 64
	.other		__nv_reservedSMEM_offset_0_alias,@"STO_CUDA_RESERVED_SHARED STV_DEFAULT"
__nv_reservedSMEM_offset_0_alias:
	.zero		0
.nv.shared.reserved.0:
	.zero		64
	.weak		__nv_reservedSMEM_tcgen05_partition
	.type		__nv_reservedSMEM_tcgen05_partition,@object
	.size		__nv_reservedSMEM_tcgen05_partition,(.L_0 - __nv_reservedSMEM_tcgen05_partition)
__nv_reservedSMEM_tcgen05_partition:
	.zero		32
.L_0:


//--------------------- .nv.global                --------------------------
	.section	.nv.global,"aw",@nobits
.nv.global:
	.type		_ZN40_INTERNAL_bedaeedb_4_k_cu_b8076d1f_216254cute1_E,@object
	.size		_ZN40_INTERNAL_bedaeedb_4_k_cu_b8076d1f_216254cute1_E,(_ZN40_INTERNAL_bedaeedb_4_k_cu_b8076d1f_216254cuda3std3__45__cpo6cbeginE - _ZN40_INTERNAL_bedaeedb_4_k_cu_b8076d1f_216254cute1_E)
_ZN40_INTERNAL_bedaeedb_4_k_cu_b8076d1f_216254cute1_E:
	.zero		1
	.type		_ZN40_INTERNAL_bedaeedb_4_k_cu_b8076d1f_216254cuda3std3__45__cpo6cbeginE,@object
	.size		_ZN40_INTERNAL_bedaeedb_4_k_cu_b8076d1f_216254cuda3std3__45__cpo6cbeginE,(_ZN40_INTERNAL_bedaeedb_4_k_cu_b8076d1f_216254cuda3std3__48in_placeE - _ZN40_INTERNAL_bedaeedb_4_k_cu_b8076d1f_216254cuda3std3__45__cpo6cbeginE)
_ZN40_INTERNAL_bedaeedb_4_k_cu_b8076d1f_216254cuda3std3__45__cpo6cbeginE:
	.zero		1
	.type		_ZN40_INTERNAL_bedaeedb_4_k_cu_b8076d1f_216254cuda3std3__48in_placeE,@object
	.size		_ZN40_INTERNAL_bedaeedb_4_k_cu_b8076d1f_216254cuda3std3__48in_placeE,(_ZN40_INTERNAL_bedaeedb_4_k_cu_b8076d1f_216254cuda3std6ranges3__45__cpo9iter_moveE - _ZN40_INTERNAL_bedaeedb_4_k_cu_b8076d1f_216254cuda3std3__48in_placeE)
_ZN40_INTERNAL_bedaeedb_4_k_cu_b8076d1f_216254cuda3std3__48in_placeE:
	.zero		1
	.type		_ZN40_INTERNAL_bedaeedb_4_k_cu_b8076d1f_216254cuda3std6ranges3__45__cpo9iter_moveE,@object
	.size		_ZN40_INTERNAL_bedaeedb_4_k_cu_b8076d1f_216254cuda3std6ranges3__45__cpo9iter_moveE,(_ZN40_INTERNAL_bedaeedb_4_k_cu_b8076d1f_216254cuda3std3__45__cpo5beginE - _ZN40_INTERNAL_bedaeedb_4_k_cu_b8076d1f_216254cuda3std6ranges3__45__cpo9iter_moveE)
_ZN40_INTERNAL_bedaeedb_4_k_cu_b8076d1f_216254cuda3std6ranges3__45__cpo9iter_moveE:
	.zero		1
	.type		_ZN40_INTERNAL_bedaeedb_4_k_cu_b8076d1f_216254cuda3std3__45__cpo5beginE,@object
	.size		_ZN40_INTERNAL_bedaeedb_4_k_cu_b8076d1f_216254cuda3std3__45__cpo5beginE,(_ZN40_INTERNAL_bedaeedb_4_k_cu_b8076d1f_216254cuda3std3__442_GLOBAL__N__bedaeedb_4_k_cu_b8076d1f_216256ignoreE - _ZN40_INTERNAL_bedaeedb_4_k_cu_b8076d1f_216254cuda3std3__45__cpo5beginE)
_ZN40_INTERNAL_bedaeedb_4_k_cu_b8076d1f_216254cuda3std3__45__cpo5beginE:
	.zero		1
	.type		_ZN40_INTERNAL_bedaeedb_4_k_cu_b8076d1f_216254cuda3std3__442_GLOBAL__N__bedaeedb_4_k_cu_b8076d1f_216256ignoreE,@object
	.size		_ZN40_INTERNAL_bedaeedb_4_k_cu_b8076d1f_216254cuda3std3__442_GLOBAL__N__bedaeedb_4_k_cu_b8076d1f_216256ignoreE,(_ZN40_INTERNAL_bedaeedb_4_k_cu_b8076d1f_216254cute7productE - _ZN40_INTERNAL_bedaeedb_4_k_cu_b8076d1f_216254cuda3std3__442_GLOBAL__N__bedaeedb_4_k_cu_b8076d1f_216256ignoreE)
_ZN40_INTERNAL_bedaeedb_4_k_cu_b8076d1f_216254cuda3std3__442_GLOBAL__N__bedaeedb_4_k_cu_b8076d1f_216256ignoreE:
	.zero		1
	.type		_ZN40_INTERNAL_bedaeedb_4_k_cu_b8076d1f_216254cute7productE,@object
	.size		_ZN40_INTERNAL_bedaeedb_4_k_cu_b8076d1f_216254cute7productE,(_ZN40_INTERNAL_bedaeedb_4_k_cu_b8076d1f_216254cuda3std3__45__cpo3endE - _ZN40_INTERNAL_bedaeedb_4_k_cu_b8076d1f_216254cute7productE)
_ZN40_INTERNAL_bedaeedb_4_k_cu_b8076d1f_216254cute7productE:
	.zero		1
	.type		_ZN40_INTERNAL_bedaeedb_4_k_cu_b8076d1f_216254cuda3std3__45__cpo3endE,@object
	.size		_ZN40_INTERNAL_bedaeedb_4_k_cu_b8076d1f_216254cuda3std3__45__cpo3endE,(_ZN40_INTERNAL_bedaeedb_4_k_cu_b8076d1f_216254cuda3std3__419piecewise_constructE - _ZN40_INTERNAL_bedaeedb_4_k_cu_b8076d1f_216254cuda3std3__45__cpo3endE)
_ZN40_INTERNAL_bedaeedb_4_k_cu_b8076d1f_216254cuda3std3__45__cpo3endE:
	.zero		1
	.type		_ZN40_INTERNAL_bedaeedb_4_k_cu_b8076d1f_216254cuda3std3__419piecewise_constructE,@object
	.size		_ZN40_INTERNAL_bedaeedb_4_k_cu_b8076d1f_216254cuda3std3__419piecewise_constructE,(_ZN40_INTERNAL_bedaeedb_4_k_cu_b8076d1f_216254cuda3std3__45__cpo4cendE - _ZN40_INTERNAL_bedaeedb_4_k_cu_b8076d1f_216254cuda3std3__419piecewise_constructE)
_ZN40_INTERNAL_bedaeedb_4_k_cu_b8076d1f_216254cuda3std3__419piecewise_constructE:
	.zero		1
	.type		_ZN40_INTERNAL_bedaeedb_4_k_cu_b8076d1f_216254cuda3std3__45__cpo4cendE,@object
	.size		_ZN40_INTERNAL_bedaeedb_4_k_cu_b8076d1f_216254cuda3std3__45__cpo4cendE,(_ZN40_INTERNAL_bedaeedb_4_k_cu_b8076d1f_216254cuda3std6ranges3__45__cpo4swapE - _ZN40_INTERNAL_bedaeedb_4_k_cu_b8076d1f_216254cuda3std3__45__cpo4cendE)
_ZN40_INTERNAL_bedaeedb_4_k_cu_b8076d1f_216254cuda3std3__45__cpo4cendE:
	.zero		1
	.type		_ZN40_INTERNAL_bedaeedb_4_k_cu_b8076d1f_216254cuda3std6ranges3__45__cpo4swapE,@object
	.size		_ZN40_INTERNAL_bedaeedb_4_k_cu_b8076d1f_216254cuda3std6ranges3__45__cpo4swapE,(.L_10 - _ZN40_INTERNAL_bedaeedb_4_k_cu_b8076d1f_216254cuda3std6ranges3__45__cpo4swapE)
_ZN40_INTERNAL_bedaeedb_4_k_cu_b8076d1f_216254cuda3std6ranges3__45__cpo4swapE:
	.zero		1
.L_10:


//--------------------- .nv.constant0._ZN7cutlass13device_kernelINS_4gemm6kernel13GemmUniversalIN4cute5tupleIJiiiiEEENS1_10collective13CollectiveMmaINS1_35MainloopSm100TmaUmmaWarpSpecializedILi16ELi2ELi4ENS5_IJNS4_1CILi4EEENSA_ILi1EEESC_EEEEENS5_IJNSA_ILi256EEENSA_ILi128EEENSA_ILi64EEEEEEaNS5_IJlSC_lEEEaSJ_NS4_8TiledMMAINS4_8MMA_AtomIJNS4_21SM100_MMA_S8_2x1SM_SSIaaiLi256ELi128ELNS4_4UMMA5MajorE0ELSO_0ELNSN_8SaturateE0EEEEEENS4_6LayoutINS5_IJSC_SC_SC_EEENS5_IJNSA_ILi0EEESU_SU_EEEEENS5_IJNS4_10UnderscoreESX_SX_EEEEENS4_18SM100_TMA_2SM_LOADENS4_14ComposedLayoutINS4_7SwizzleILi2ELi4ELi3EEENS4_18smem_ptr_flag_bitsILi8EEENSS_INS5_IJNSA_ILi8EEESH_EEENS5_IJSH_SC_EEEEEEEvNS4_8identityENS4_28SM100_TMA_2SM_LOAD_MULTICASTES1A_vS1B_EENS_8epilogue10collective18CollectiveEpilogueINS1E_23Sm100TmaWarpSpecializedILi2ELi2ELi64ELb0ELb0EEEJNS5_IJSG_SG_SH_EEENS5_IJNSS_ISG_SC_EENSS_ISH_SC_EEEEEaSJ_aSJ_NS1E_6fusion15FusionCallbacksIS1I_NS1N_17LinearCombinationIaiaiLNS_15FloatRoundStyleE2EEES1J_S1M_JEEENS4_5SM1004TMEM4LOAD26SM100_TMEM_LOAD_32dp32b64xENS4_13SM90_TMA_LOADES1A_NS4_39AutoVectorizingCopyWithAssumedAlignmentILi128EEENS4_14SM90_TMA_STOREES1A_S1Z_S1Z_EEEvvEEEEvNT_6ParamsE --------------------------
	.section	.nv.constant0._ZN7cutlass13device_kernelINS_4gemm6kernel13GemmUniversalIN4cute5tupleIJiiiiEEENS1_10collective13CollectiveMmaINS1_35MainloopSm100TmaUmmaWarpSpecializedILi16ELi2ELi4ENS5_IJNS4_1CILi4EEENSA_ILi1EEESC_EEEEENS5_IJNSA_ILi256EEENSA_ILi128EEENSA_ILi64EEEEEEaNS5_IJlSC_lEEEaSJ_NS4_8TiledMMAINS4_8MMA_AtomIJNS4_21SM100_MMA_S8_2x1SM_SSIaaiLi256ELi128ELNS4_4UMMA5MajorE0ELSO_0ELNSN_8SaturateE0EEEEEENS4_6LayoutINS5_IJSC_SC_SC_EEENS5_IJNSA_ILi0EEESU_SU_EEEEENS5_IJNS4_10UnderscoreESX_SX_EEEEENS4_18SM100_TMA_2SM_LOADENS4_14ComposedLayoutINS4_7SwizzleILi2ELi4ELi3EEENS4_18smem_ptr_flag_bitsILi8EEENSS_INS5_IJNSA_ILi8EEESH_EEENS5_IJSH_SC_EEEEEEEvNS4_8identityENS4_28SM100_TMA_2SM_LOAD_MULTICASTES1A_vS1B_EENS_8epilogue10collective18CollectiveEpilogueINS1E_23Sm100TmaWarpSpecializedILi2ELi2ELi64ELb0ELb0EEEJNS5_IJSG_SG_SH_EEENS5_IJNSS_ISG_SC_EENSS_ISH_SC_EEEEEaSJ_aSJ_NS1E_6fusion15FusionCallbacksIS1I_NS1N_17LinearCombinationIaiaiLNS_15FloatRoundStyleE2EEES1J_S1M_JEEENS4_5SM1004TMEM4LOAD26SM100_TMEM_LOAD_32dp32b64xENS4_13SM90_TMA_LOADES1A_NS4_39AutoVectorizingCopyWithAssumedAlignmentILi128EEENS4_14SM90_TMA_STOREES1A_S1Z_S1Z_EEEvvEEEEvNT_6ParamsE,"a",@progbits
	.sectionflags	@""
	.align	4
.nv.constant0._ZN7cutlass13device_kernelINS_4gemm6kernel13GemmUniversalIN4cute5tupleIJiiiiEEENS1_10collective13CollectiveMmaINS1_35MainloopSm100TmaUmmaWarpSpecializedILi16ELi2ELi4ENS5_IJNS4_1CILi4EEENSA_ILi1EEESC_EEEEENS5_IJNSA_ILi256EEENSA_ILi128EEENSA_ILi64EEEEEEaNS5_IJlSC_lEEEaSJ_NS4_8TiledMMAINS4_8MMA_AtomIJNS4_21SM100_MMA_S8_2x1SM_SSIaaiLi256ELi128ELNS4_4UMMA5MajorE0ELSO_0ELNSN_8SaturateE0EEEEEENS4_6LayoutINS5_IJSC_SC_SC_EEENS5_IJNSA_ILi0EEESU_SU_EEEEENS5_IJNS4_10UnderscoreESX_SX_EEEEENS4_18SM100_TMA_2SM_LOADENS4_14ComposedLayoutINS4_7SwizzleILi2ELi4ELi3EEENS4_18smem_ptr_flag_bitsILi8EEENSS_INS5_IJNSA_ILi8EEESH_EEENS5_IJSH_SC_EEEEEEEvNS4_8identityENS4_28SM100_TMA_2SM_LOAD_MULTICASTES1A_vS1B_EENS_8epilogue10collective18CollectiveEpilogueINS1E_23Sm100TmaWarpSpecializedILi2ELi2ELi64ELb0ELb0EEEJNS5_IJSG_SG_SH_EEENS5_IJNSS_ISG_SC_EENSS_ISH_SC_EEEEEaSJ_aSJ_NS1E_6fusion15FusionCallbacksIS1I_NS1N_17LinearCombinationIaiaiLNS_15FloatRoundStyleE2EEES1J_S1M_JEEENS4_5SM1004TMEM4LOAD26SM100_TMEM_LOAD_32dp32b64xENS4_13SM90_TMA_LOADES1A_NS4_39AutoVectorizingCopyWithAssumedAlignmentILi128EEENS4_14SM90_TMA_STOREES1A_S1Z_S1Z_EEEvvEEEEvNT_6ParamsE:
	.zero		2944


//--------------------- SYMBOLS --------------------------

	.type		.nv.reservedSmem.offset0,@object
	.size		.nv.reservedSmem.offset0,0x4
	.type		.nv.reservedSmem.cap,@object
	.size		.nv.reservedSmem.cap,0x4
	.type		__assertfail,@function
